//
// Generated by NVIDIA NVVM Compiler
//
// Compiler Build ID: CL-36424714
// Cuda compilation tools, release 13.0, V13.0.88
// Based on NVVM 20.0.0
//

.version 9.0
.target sm_100
.address_size 64

	// .globl	_Z28matrix_multiplication_kernelPKfS0_Pfiii
// _ZZ35matrix_multiplication_kernel_slicedPKfS0_PfiiiE2As has been demoted
// _ZZ35matrix_multiplication_kernel_slicedPKfS0_PfiiiE2Bs has been demoted
// _ZZ40matrix_multiplication_kernel_sliced_vec4PKfS0_PfiiiE2As has been demoted
// _ZZ40matrix_multiplication_kernel_sliced_vec4PKfS0_PfiiiE2Bs has been demoted
// _ZZ38matrix_multiplication_kernel_sliced_v1PKfS0_PfiiiE3s_a has been demoted
// _ZZ38matrix_multiplication_kernel_sliced_v1PKfS0_PfiiiE3s_b has been demoted

.visible .entry _Z28matrix_multiplication_kernelPKfS0_Pfiii(
	.param .u64 .ptr .align 1 _Z28matrix_multiplication_kernelPKfS0_Pfiii_param_0,
	.param .u64 .ptr .align 1 _Z28matrix_multiplication_kernelPKfS0_Pfiii_param_1,
	.param .u64 .ptr .align 1 _Z28matrix_multiplication_kernelPKfS0_Pfiii_param_2,
	.param .u32 _Z28matrix_multiplication_kernelPKfS0_Pfiii_param_3,
	.param .u32 _Z28matrix_multiplication_kernelPKfS0_Pfiii_param_4,
	.param .u32 _Z28matrix_multiplication_kernelPKfS0_Pfiii_param_5
)
{
	.reg .pred 	%p<13>;
	.reg .b32 	%r<41>;
	.reg .b32 	%f<68>;
	.reg .b64 	%rd<53>;

	ld.param.u64 	%rd7, [_Z28matrix_multiplication_kernelPKfS0_Pfiii_param_0];
	ld.param.u64 	%rd8, [_Z28matrix_multiplication_kernelPKfS0_Pfiii_param_1];
	ld.param.u64 	%rd6, [_Z28matrix_multiplication_kernelPKfS0_Pfiii_param_2];
	ld.param.u32 	%r20, [_Z28matrix_multiplication_kernelPKfS0_Pfiii_param_3];
	ld.param.u32 	%r18, [_Z28matrix_multiplication_kernelPKfS0_Pfiii_param_4];
	ld.param.u32 	%r19, [_Z28matrix_multiplication_kernelPKfS0_Pfiii_param_5];
	cvta.to.global.u64 	%rd1, %rd8;
	cvta.to.global.u64 	%rd2, %rd7;
	mov.u32 	%r21, %ntid.y;
	mov.u32 	%r22, %ctaid.y;
	mov.u32 	%r23, %tid.y;
	mad.lo.s32 	%r1, %r21, %r22, %r23;
	mov.u32 	%r24, %ntid.x;
	mov.u32 	%r25, %ctaid.x;
	mov.u32 	%r26, %tid.x;
	mad.lo.s32 	%r2, %r24, %r25, %r26;
	setp.ge.s32 	%p1, %r1, %r20;
	setp.ge.s32 	%p2, %r2, %r19;
	or.pred  	%p3, %p1, %p2;
	@%p3 bra 	$L__BB0_14;
	setp.lt.s32 	%p4, %r18, 1;
	mov.f32 	%f67, 0f00000000;
	@%p4 bra 	$L__BB0_13;
	mul.lo.s32 	%r3, %r18, %r1;
	and.b32  	%r4, %r18, 7;
	setp.lt.u32 	%p5, %r18, 8;
	mov.f32 	%f67, 0f00000000;
	mov.b32 	%r39, 0;
	@%p5 bra 	$L__BB0_5;
	and.b32  	%r39, %r18, 2147483640;
	neg.s32 	%r37, %r39;
	shl.b32 	%r7, %r19, 3;
	mul.wide.u32 	%rd9, %r3, 4;
	add.s64 	%rd10, %rd9, %rd2;
	add.s64 	%rd52, %rd10, 16;
	mov.f32 	%f67, 0f00000000;
	mul.wide.s32 	%rd13, %r19, 4;
	mov.u32 	%r36, %r2;
$L__BB0_4:
	.pragma "nounroll";
	ld.global.nc.f32 	%f17, [%rd52+-16];
	mul.wide.s32 	%rd11, %r36, 4;
	add.s64 	%rd12, %rd1, %rd11;
	ld.global.nc.f32 	%f18, [%rd12];
	fma.rn.f32 	%f19, %f17, %f18, %f67;
	ld.global.nc.f32 	%f20, [%rd52+-12];
	add.s64 	%rd14, %rd12, %rd13;
	ld.global.nc.f32 	%f21, [%rd14];
	fma.rn.f32 	%f22, %f20, %f21, %f19;
	ld.global.nc.f32 	%f23, [%rd52+-8];
	add.s64 	%rd15, %rd14, %rd13;
	ld.global.nc.f32 	%f24, [%rd15];
	fma.rn.f32 	%f25, %f23, %f24, %f22;
	ld.global.nc.f32 	%f26, [%rd52+-4];
	add.s64 	%rd16, %rd15, %rd13;
	ld.global.nc.f32 	%f27, [%rd16];
	fma.rn.f32 	%f28, %f26, %f27, %f25;
	ld.global.nc.f32 	%f29, [%rd52];
	add.s64 	%rd17, %rd16, %rd13;
	ld.global.nc.f32 	%f30, [%rd17];
	fma.rn.f32 	%f31, %f29, %f30, %f28;
	ld.global.nc.f32 	%f32, [%rd52+4];
	add.s64 	%rd18, %rd17, %rd13;
	ld.global.nc.f32 	%f33, [%rd18];
	fma.rn.f32 	%f34, %f32, %f33, %f31;
	ld.global.nc.f32 	%f35, [%rd52+8];
	add.s64 	%rd19, %rd18, %rd13;
	ld.global.nc.f32 	%f36, [%rd19];
	fma.rn.f32 	%f37, %f35, %f36, %f34;
	ld.global.nc.f32 	%f38, [%rd52+12];
	add.s64 	%rd20, %rd19, %rd13;
	ld.global.nc.f32 	%f39, [%rd20];
	fma.rn.f32 	%f67, %f38, %f39, %f37;
	add.s32 	%r37, %r37, 8;
	add.s32 	%r36, %r36, %r7;
	add.s64 	%rd52, %rd52, 32;
	setp.ne.s32 	%p6, %r37, 0;
	@%p6 bra 	$L__BB0_4;
$L__BB0_5:
	setp.eq.s32 	%p7, %r4, 0;
	@%p7 bra 	$L__BB0_13;
	and.b32  	%r13, %r18, 3;
	setp.lt.u32 	%p8, %r4, 4;
	@%p8 bra 	$L__BB0_8;
	add.s32 	%r28, %r39, %r3;
	mul.wide.u32 	%rd21, %r28, 4;
	add.s64 	%rd22, %rd2, %rd21;
	ld.global.nc.f32 	%f41, [%rd22];
	mad.lo.s32 	%r29, %r39, %r19, %r2;
	mul.wide.s32 	%rd23, %r29, 4;
	add.s64 	%rd24, %rd1, %rd23;
	ld.global.nc.f32 	%f42, [%rd24];
	fma.rn.f32 	%f43, %f41, %f42, %f67;
	cvt.u64.u32 	%rd25, %r3;
	cvt.u64.u32 	%rd26, %r39;
	add.s64 	%rd27, %rd26, %rd25;
	shl.b64 	%rd28, %rd27, 2;
	add.s64 	%rd29, %rd2, %rd28;
	ld.global.nc.f32 	%f44, [%rd29+4];
	mul.wide.s32 	%rd30, %r19, 4;
	add.s64 	%rd31, %rd24, %rd30;
	ld.global.nc.f32 	%f45, [%rd31];
	fma.rn.f32 	%f46, %f44, %f45, %f43;
	ld.global.nc.f32 	%f47, [%rd29+8];
	add.s64 	%rd32, %rd31, %rd30;
	ld.global.nc.f32 	%f48, [%rd32];
	fma.rn.f32 	%f49, %f47, %f48, %f46;
	ld.global.nc.f32 	%f50, [%rd29+12];
	add.s64 	%rd33, %rd32, %rd30;
	ld.global.nc.f32 	%f51, [%rd33];
	fma.rn.f32 	%f67, %f50, %f51, %f49;
	add.s32 	%r39, %r39, 4;
$L__BB0_8:
	setp.eq.s32 	%p9, %r13, 0;
	@%p9 bra 	$L__BB0_13;
	setp.eq.s32 	%p10, %r13, 1;
	@%p10 bra 	$L__BB0_11;
	add.s32 	%r30, %r39, %r3;
	mul.wide.u32 	%rd34, %r30, 4;
	add.s64 	%rd35, %rd2, %rd34;
	ld.global.nc.f32 	%f53, [%rd35];
	mad.lo.s32 	%r31, %r39, %r19, %r2;
	mul.wide.s32 	%rd36, %r31, 4;
	add.s64 	%rd37, %rd1, %rd36;
	ld.global.nc.f32 	%f54, [%rd37];
	fma.rn.f32 	%f55, %f53, %f54, %f67;
	cvt.u64.u32 	%rd38, %r3;
	cvt.u64.u32 	%rd39, %r39;
	add.s64 	%rd40, %rd39, %rd38;
	shl.b64 	%rd41, %rd40, 2;
	add.s64 	%rd42, %rd2, %rd41;
	ld.global.nc.f32 	%f56, [%rd42+4];
	mul.wide.s32 	%rd43, %r19, 4;
	add.s64 	%rd44, %rd37, %rd43;
	ld.global.nc.f32 	%f57, [%rd44];
	fma.rn.f32 	%f67, %f56, %f57, %f55;
	add.s32 	%r39, %r39, 2;
$L__BB0_11:
	and.b32  	%r32, %r18, 1;
	setp.eq.b32 	%p11, %r32, 1;
	not.pred 	%p12, %p11;
	@%p12 bra 	$L__BB0_13;
	add.s32 	%r33, %r39, %r3;
	mul.wide.u32 	%rd45, %r33, 4;
	add.s64 	%rd46, %rd2, %rd45;
	ld.global.nc.f32 	%f58, [%rd46];
	mad.lo.s32 	%r34, %r39, %r19, %r2;
	mul.wide.s32 	%rd47, %r34, 4;
	add.s64 	%rd48, %rd1, %rd47;
	ld.global.nc.f32 	%f59, [%rd48];
	fma.rn.f32 	%f67, %f58, %f59, %f67;
$L__BB0_13:
	mad.lo.s32 	%r35, %r19, %r1, %r2;
	cvta.to.global.u64 	%rd49, %rd6;
	mul.wide.s32 	%rd50, %r35, 4;
	add.s64 	%rd51, %rd49, %rd50;
	st.global.f32 	[%rd51], %f67;
$L__BB0_14:
	ret;

}
	// .globl	_Z35matrix_multiplication_kernel_slicedPKfS0_Pfiii
.visible .entry _Z35matrix_multiplication_kernel_slicedPKfS0_Pfiii(
	.param .u64 .ptr .align 1 _Z35matrix_multiplication_kernel_slicedPKfS0_Pfiii_param_0,
	.param .u64 .ptr .align 1 _Z35matrix_multiplication_kernel_slicedPKfS0_Pfiii_param_1,
	.param .u64 .ptr .align 1 _Z35matrix_multiplication_kernel_slicedPKfS0_Pfiii_param_2,
	.param .u32 _Z35matrix_multiplication_kernel_slicedPKfS0_Pfiii_param_3,
	.param .u32 _Z35matrix_multiplication_kernel_slicedPKfS0_Pfiii_param_4,
	.param .u32 _Z35matrix_multiplication_kernel_slicedPKfS0_Pfiii_param_5
)
{
	.reg .pred 	%p<26>;
	.reg .b32 	%r<66>;
	.reg .b32 	%f<181>;
	.reg .b64 	%rd<21>;
	// demoted variable
	.shared .align 4 .b8 _ZZ35matrix_multiplication_kernel_slicedPKfS0_PfiiiE2As[1024];
	// demoted variable
	.shared .align 4 .b8 _ZZ35matrix_multiplication_kernel_slicedPKfS0_PfiiiE2Bs[1024];
	ld.param.u64 	%rd4, [_Z35matrix_multiplication_kernel_slicedPKfS0_Pfiii_param_0];
	ld.param.u64 	%rd5, [_Z35matrix_multiplication_kernel_slicedPKfS0_Pfiii_param_1];
	ld.param.u64 	%rd3, [_Z35matrix_multiplication_kernel_slicedPKfS0_Pfiii_param_2];
	ld.param.u32 	%r33, [_Z35matrix_multiplication_kernel_slicedPKfS0_Pfiii_param_3];
	ld.param.u32 	%r34, [_Z35matrix_multiplication_kernel_slicedPKfS0_Pfiii_param_4];
	ld.param.u32 	%r35, [_Z35matrix_multiplication_kernel_slicedPKfS0_Pfiii_param_5];
	cvta.to.global.u64 	%rd1, %rd5;
	cvta.to.global.u64 	%rd2, %rd4;
	mov.u32 	%r36, %ctaid.y;
	shl.b32 	%r37, %r36, 4;
	mov.u32 	%r1, %tid.y;
	add.s32 	%r2, %r37, %r1;
	mov.u32 	%r38, %ctaid.x;
	shl.b32 	%r3, %r38, 4;
	mov.u32 	%r4, %tid.x;
	add.s32 	%r5, %r3, %r4;
	setp.lt.s32 	%p1, %r34, 1;
	mov.f32 	%f180, 0f00000000;
	@%p1 bra 	$L__BB1_19;
	add.s32 	%r6, %r34, 15;
	mul.lo.s32 	%r7, %r34, %r2;
	shl.b32 	%r40, %r1, 6;
	mov.u32 	%r41, _ZZ35matrix_multiplication_kernel_slicedPKfS0_PfiiiE2As;
	add.s32 	%r8, %r41, %r40;
	shl.b32 	%r42, %r4, 2;
	add.s32 	%r9, %r8, %r42;
	mov.u32 	%r43, _ZZ35matrix_multiplication_kernel_slicedPKfS0_PfiiiE2Bs;
	add.s32 	%r11, %r43, %r42;
	add.s32 	%r10, %r11, %r40;
	setp.lt.u32 	%p2, %r34, 17;
	mov.f32 	%f180, 0f00000000;
	mov.b32 	%r65, 0;
	@%p2 bra 	$L__BB1_13;
	shr.u32 	%r44, %r6, 4;
	and.b32  	%r45, %r44, 134217726;
	neg.s32 	%r64, %r45;
	add.s32 	%r46, %r1, 16;
	mad.lo.s32 	%r47, %r35, %r46, %r4;
	add.s32 	%r62, %r47, %r3;
	shl.b32 	%r14, %r35, 5;
	mad.lo.s32 	%r48, %r1, %r35, %r4;
	add.s32 	%r61, %r48, %r3;
	add.s32 	%r49, %r4, %r7;
	add.s32 	%r60, %r49, 16;
	mov.f32 	%f180, 0f00000000;
	mov.u32 	%r59, %r4;
	mov.u32 	%r63, %r1;
$L__BB1_3:
	setp.ge.s32 	%p3, %r2, %r33;
	setp.ge.u32 	%p4, %r59, %r34;
	mov.f32 	%f172, 0f00000000;
	or.pred  	%p5, %p3, %p4;
	@%p5 bra 	$L__BB1_5;
	add.s32 	%r50, %r60, -16;
	mul.wide.u32 	%rd6, %r50, 4;
	add.s64 	%rd7, %rd2, %rd6;
	ld.global.nc.f32 	%f172, [%rd7];
$L__BB1_5:
	setp.ge.s32 	%p6, %r5, %r35;
	st.shared.f32 	[%r9], %f172;
	setp.ge.u32 	%p7, %r63, %r34;
	mov.f32 	%f173, 0f00000000;
	or.pred  	%p8, %p6, %p7;
	@%p8 bra 	$L__BB1_7;
	mul.wide.u32 	%rd8, %r61, 4;
	add.s64 	%rd9, %rd1, %rd8;
	ld.global.nc.f32 	%f173, [%rd9];
$L__BB1_7:
	st.shared.f32 	[%r10], %f173;
	bar.sync 	0;
	ld.shared.f32 	%f27, [%r8];
	ld.shared.f32 	%f28, [%r11];
	fma.rn.f32 	%f29, %f27, %f28, %f180;
	ld.shared.f32 	%f30, [%r8+4];
	ld.shared.f32 	%f31, [%r11+64];
	fma.rn.f32 	%f32, %f30, %f31, %f29;
	ld.shared.f32 	%f33, [%r8+8];
	ld.shared.f32 	%f34, [%r11+128];
	fma.rn.f32 	%f35, %f33, %f34, %f32;
	ld.shared.f32 	%f36, [%r8+12];
	ld.shared.f32 	%f37, [%r11+192];
	fma.rn.f32 	%f38, %f36, %f37, %f35;
	ld.shared.f32 	%f39, [%r8+16];
	ld.shared.f32 	%f40, [%r11+256];
	fma.rn.f32 	%f41, %f39, %f40, %f38;
	ld.shared.f32 	%f42, [%r8+20];
	ld.shared.f32 	%f43, [%r11+320];
	fma.rn.f32 	%f44, %f42, %f43, %f41;
	ld.shared.f32 	%f45, [%r8+24];
	ld.shared.f32 	%f46, [%r11+384];
	fma.rn.f32 	%f47, %f45, %f46, %f44;
	ld.shared.f32 	%f48, [%r8+28];
	ld.shared.f32 	%f49, [%r11+448];
	fma.rn.f32 	%f50, %f48, %f49, %f47;
	ld.shared.f32 	%f51, [%r8+32];
	ld.shared.f32 	%f52, [%r11+512];
	fma.rn.f32 	%f53, %f51, %f52, %f50;
	ld.shared.f32 	%f54, [%r8+36];
	ld.shared.f32 	%f55, [%r11+576];
	fma.rn.f32 	%f56, %f54, %f55, %f53;
	ld.shared.f32 	%f57, [%r8+40];
	ld.shared.f32 	%f58, [%r11+640];
	fma.rn.f32 	%f59, %f57, %f58, %f56;
	ld.shared.f32 	%f60, [%r8+44];
	ld.shared.f32 	%f61, [%r11+704];
	fma.rn.f32 	%f62, %f60, %f61, %f59;
	ld.shared.f32 	%f63, [%r8+48];
	ld.shared.f32 	%f64, [%r11+768];
	fma.rn.f32 	%f65, %f63, %f64, %f62;
	ld.shared.f32 	%f66, [%r8+52];
	ld.shared.f32 	%f67, [%r11+832];
	fma.rn.f32 	%f68, %f66, %f67, %f65;
	ld.shared.f32 	%f69, [%r8+56];
	ld.shared.f32 	%f70, [%r11+896];
	fma.rn.f32 	%f71, %f69, %f70, %f68;
	ld.shared.f32 	%f72, [%r8+60];
	ld.shared.f32 	%f73, [%r11+960];
	fma.rn.f32 	%f6, %f72, %f73, %f71;
	bar.sync 	0;
	add.s32 	%r51, %r59, 16;
	setp.ge.u32 	%p10, %r51, %r34;
	mov.f32 	%f174, 0f00000000;
	or.pred  	%p11, %p3, %p10;
	@%p11 bra 	$L__BB1_9;
	mul.wide.u32 	%rd10, %r60, 4;
	add.s64 	%rd11, %rd2, %rd10;
	ld.global.nc.f32 	%f174, [%rd11];
$L__BB1_9:
	st.shared.f32 	[%r9], %f174;
	add.s32 	%r52, %r63, 16;
	setp.ge.u32 	%p13, %r52, %r34;
	mov.f32 	%f175, 0f00000000;
	or.pred  	%p14, %p6, %p13;
	@%p14 bra 	$L__BB1_11;
	mul.wide.u32 	%rd12, %r62, 4;
	add.s64 	%rd13, %rd1, %rd12;
	ld.global.nc.f32 	%f175, [%rd13];
$L__BB1_11:
	st.shared.f32 	[%r10], %f175;
	bar.sync 	0;
	ld.shared.f32 	%f75, [%r8];
	ld.shared.f32 	%f76, [%r11];
	fma.rn.f32 	%f77, %f75, %f76, %f6;
	ld.shared.f32 	%f78, [%r8+4];
	ld.shared.f32 	%f79, [%r11+64];
	fma.rn.f32 	%f80, %f78, %f79, %f77;
	ld.shared.f32 	%f81, [%r8+8];
	ld.shared.f32 	%f82, [%r11+128];
	fma.rn.f32 	%f83, %f81, %f82, %f80;
	ld.shared.f32 	%f84, [%r8+12];
	ld.shared.f32 	%f85, [%r11+192];
	fma.rn.f32 	%f86, %f84, %f85, %f83;
	ld.shared.f32 	%f87, [%r8+16];
	ld.shared.f32 	%f88, [%r11+256];
	fma.rn.f32 	%f89, %f87, %f88, %f86;
	ld.shared.f32 	%f90, [%r8+20];
	ld.shared.f32 	%f91, [%r11+320];
	fma.rn.f32 	%f92, %f90, %f91, %f89;
	ld.shared.f32 	%f93, [%r8+24];
	ld.shared.f32 	%f94, [%r11+384];
	fma.rn.f32 	%f95, %f93, %f94, %f92;
	ld.shared.f32 	%f96, [%r8+28];
	ld.shared.f32 	%f97, [%r11+448];
	fma.rn.f32 	%f98, %f96, %f97, %f95;
	ld.shared.f32 	%f99, [%r8+32];
	ld.shared.f32 	%f100, [%r11+512];
	fma.rn.f32 	%f101, %f99, %f100, %f98;
	ld.shared.f32 	%f102, [%r8+36];
	ld.shared.f32 	%f103, [%r11+576];
	fma.rn.f32 	%f104, %f102, %f103, %f101;
	ld.shared.f32 	%f105, [%r8+40];
	ld.shared.f32 	%f106, [%r11+640];
	fma.rn.f32 	%f107, %f105, %f106, %f104;
	ld.shared.f32 	%f108, [%r8+44];
	ld.shared.f32 	%f109, [%r11+704];
	fma.rn.f32 	%f110, %f108, %f109, %f107;
	ld.shared.f32 	%f111, [%r8+48];
	ld.shared.f32 	%f112, [%r11+768];
	fma.rn.f32 	%f113, %f111, %f112, %f110;
	ld.shared.f32 	%f114, [%r8+52];
	ld.shared.f32 	%f115, [%r11+832];
	fma.rn.f32 	%f116, %f114, %f115, %f113;
	ld.shared.f32 	%f117, [%r8+56];
	ld.shared.f32 	%f118, [%r11+896];
	fma.rn.f32 	%f119, %f117, %f118, %f116;
	ld.shared.f32 	%f120, [%r8+60];
	ld.shared.f32 	%f121, [%r11+960];
	fma.rn.f32 	%f180, %f120, %f121, %f119;
	bar.sync 	0;
	add.s32 	%r64, %r64, 2;
	add.s32 	%r63, %r63, 32;
	add.s32 	%r62, %r62, %r14;
	add.s32 	%r61, %r61, %r14;
	add.s32 	%r60, %r60, 32;
	add.s32 	%r59, %r59, 32;
	setp.ne.s32 	%p15, %r64, 0;
	@%p15 bra 	$L__BB1_3;
	and.b32  	%r65, %r6, 2147483616;
$L__BB1_13:
	and.b32  	%r53, %r6, 16;
	setp.eq.s32 	%p16, %r53, 0;
	@%p16 bra 	$L__BB1_19;
	setp.ge.s32 	%p17, %r2, %r33;
	add.s32 	%r54, %r65, %r4;
	setp.ge.u32 	%p18, %r54, %r34;
	mov.f32 	%f178, 0f00000000;
	or.pred  	%p19, %p17, %p18;
	@%p19 bra 	$L__BB1_16;
	add.s32 	%r55, %r54, %r7;
	mul.wide.u32 	%rd14, %r55, 4;
	add.s64 	%rd15, %rd2, %rd14;
	ld.global.nc.f32 	%f178, [%rd15];
$L__BB1_16:
	setp.ge.s32 	%p20, %r5, %r35;
	st.shared.f32 	[%r9], %f178;
	add.s32 	%r56, %r65, %r1;
	setp.ge.u32 	%p21, %r56, %r34;
	mov.f32 	%f179, 0f00000000;
	or.pred  	%p22, %p20, %p21;
	@%p22 bra 	$L__BB1_18;
	mad.lo.s32 	%r57, %r56, %r35, %r5;
	mul.wide.u32 	%rd16, %r57, 4;
	add.s64 	%rd17, %rd1, %rd16;
	ld.global.nc.f32 	%f179, [%rd17];
$L__BB1_18:
	st.shared.f32 	[%r10], %f179;
	bar.sync 	0;
	ld.shared.f32 	%f124, [%r8];
	ld.shared.f32 	%f125, [%r11];
	fma.rn.f32 	%f126, %f124, %f125, %f180;
	ld.shared.f32 	%f127, [%r8+4];
	ld.shared.f32 	%f128, [%r11+64];
	fma.rn.f32 	%f129, %f127, %f128, %f126;
	ld.shared.f32 	%f130, [%r8+8];
	ld.shared.f32 	%f131, [%r11+128];
	fma.rn.f32 	%f132, %f130, %f131, %f129;
	ld.shared.f32 	%f133, [%r8+12];
	ld.shared.f32 	%f134, [%r11+192];
	fma.rn.f32 	%f135, %f133, %f134, %f132;
	ld.shared.f32 	%f136, [%r8+16];
	ld.shared.f32 	%f137, [%r11+256];
	fma.rn.f32 	%f138, %f136, %f137, %f135;
	ld.shared.f32 	%f139, [%r8+20];
	ld.shared.f32 	%f140, [%r11+320];
	fma.rn.f32 	%f141, %f139, %f140, %f138;
	ld.shared.f32 	%f142, [%r8+24];
	ld.shared.f32 	%f143, [%r11+384];
	fma.rn.f32 	%f144, %f142, %f143, %f141;
	ld.shared.f32 	%f145, [%r8+28];
	ld.shared.f32 	%f146, [%r11+448];
	fma.rn.f32 	%f147, %f145, %f146, %f144;
	ld.shared.f32 	%f148, [%r8+32];
	ld.shared.f32 	%f149, [%r11+512];
	fma.rn.f32 	%f150, %f148, %f149, %f147;
	ld.shared.f32 	%f151, [%r8+36];
	ld.shared.f32 	%f152, [%r11+576];
	fma.rn.f32 	%f153, %f151, %f152, %f150;
	ld.shared.f32 	%f154, [%r8+40];
	ld.shared.f32 	%f155, [%r11+640];
	fma.rn.f32 	%f156, %f154, %f155, %f153;
	ld.shared.f32 	%f157, [%r8+44];
	ld.shared.f32 	%f158, [%r11+704];
	fma.rn.f32 	%f159, %f157, %f158, %f156;
	ld.shared.f32 	%f160, [%r8+48];
	ld.shared.f32 	%f161, [%r11+768];
	fma.rn.f32 	%f162, %f160, %f161, %f159;
	ld.shared.f32 	%f163, [%r8+52];
	ld.shared.f32 	%f164, [%r11+832];
	fma.rn.f32 	%f165, %f163, %f164, %f162;
	ld.shared.f32 	%f166, [%r8+56];
	ld.shared.f32 	%f167, [%r11+896];
	fma.rn.f32 	%f168, %f166, %f167, %f165;
	ld.shared.f32 	%f169, [%r8+60];
	ld.shared.f32 	%f170, [%r11+960];
	fma.rn.f32 	%f180, %f169, %f170, %f168;
	bar.sync 	0;
$L__BB1_19:
	setp.ge.s32 	%p23, %r2, %r33;
	setp.ge.s32 	%p24, %r5, %r35;
	or.pred  	%p25, %p23, %p24;
	@%p25 bra 	$L__BB1_21;
	mad.lo.s32 	%r58, %r35, %r2, %r5;
	cvta.to.global.u64 	%rd18, %rd3;
	mul.wide.s32 	%rd19, %r58, 4;
	add.s64 	%rd20, %rd18, %rd19;
	st.global.f32 	[%rd20], %f180;
$L__BB1_21:
	ret;

}
	// .globl	_Z40matrix_multiplication_kernel_sliced_vec4PKfS0_Pfiii
.visible .entry _Z40matrix_multiplication_kernel_sliced_vec4PKfS0_Pfiii(
	.param .u64 .ptr .align 1 _Z40matrix_multiplication_kernel_sliced_vec4PKfS0_Pfiii_param_0,
	.param .u64 .ptr .align 1 _Z40matrix_multiplication_kernel_sliced_vec4PKfS0_Pfiii_param_1,
	.param .u64 .ptr .align 1 _Z40matrix_multiplication_kernel_sliced_vec4PKfS0_Pfiii_param_2,
	.param .u32 _Z40matrix_multiplication_kernel_sliced_vec4PKfS0_Pfiii_param_3,
	.param .u32 _Z40matrix_multiplication_kernel_sliced_vec4PKfS0_Pfiii_param_4,
	.param .u32 _Z40matrix_multiplication_kernel_sliced_vec4PKfS0_Pfiii_param_5
)
{
	.reg .pred 	%p<27>;
	.reg .b32 	%r<60>;
	.reg .b32 	%f<95>;
	.reg .b64 	%rd<25>;
	// demoted variable
	.shared .align 4 .b8 _ZZ40matrix_multiplication_kernel_sliced_vec4PKfS0_PfiiiE2As[1024];
	// demoted variable
	.shared .align 4 .b8 _ZZ40matrix_multiplication_kernel_sliced_vec4PKfS0_PfiiiE2Bs[1024];
	ld.param.u64 	%rd6, [_Z40matrix_multiplication_kernel_sliced_vec4PKfS0_Pfiii_param_0];
	ld.param.u64 	%rd7, [_Z40matrix_multiplication_kernel_sliced_vec4PKfS0_Pfiii_param_1];
	ld.param.u32 	%r33, [_Z40matrix_multiplication_kernel_sliced_vec4PKfS0_Pfiii_param_3];
	ld.param.u32 	%r34, [_Z40matrix_multiplication_kernel_sliced_vec4PKfS0_Pfiii_param_4];
	ld.param.u32 	%r35, [_Z40matrix_multiplication_kernel_sliced_vec4PKfS0_Pfiii_param_5];
	cvta.to.global.u64 	%rd1, %rd7;
	cvta.to.global.u64 	%rd2, %rd6;
	mov.u32 	%r56, %tid.y;
	mov.u32 	%r2, %tid.x;
	mov.u32 	%r36, %ctaid.y;
	shl.b32 	%r37, %r36, 4;
	add.s32 	%r3, %r37, %r56;
	mov.u32 	%r38, %ctaid.x;
	shl.b32 	%r4, %r38, 4;
	add.s32 	%r5, %r4, %r2;
	setp.lt.s32 	%p3, %r34, 1;
	mov.f32 	%f94, 0f00000000;
	@%p3 bra 	$L__BB2_26;
	add.s32 	%r39, %r34, 15;
	shr.u32 	%r40, %r39, 4;
	and.b32  	%r41, %r35, 3;
	setp.eq.s32 	%p4, %r41, 0;
	and.b32  	%r43, %r2, 1020;
	and.b32  	%r6, %r2, 3;
	setp.eq.s32 	%p5, %r6, 0;
	setp.lt.s32 	%p6, %r3, %r33;
	and.pred  	%p1, %p5, %p6;
	shl.b32 	%r45, %r56, 6;
	mov.u32 	%r46, _ZZ40matrix_multiplication_kernel_sliced_vec4PKfS0_PfiiiE2As;
	add.s32 	%r7, %r46, %r45;
	shl.b32 	%r47, %r2, 2;
	add.s32 	%r8, %r7, %r47;
	add.s32 	%r9, %r4, %r43;
	add.s32 	%r10, %r9, 3;
	setp.lt.s32 	%p7, %r10, %r35;
	and.pred  	%p2, %p4, %p7;
	mov.u32 	%r48, _ZZ40matrix_multiplication_kernel_sliced_vec4PKfS0_PfiiiE2Bs;
	add.s32 	%r12, %r48, %r47;
	add.s32 	%r11, %r12, %r45;
	neg.s32 	%r59, %r40;
	mul.lo.s32 	%r57, %r56, %r35;
	add.s32 	%r58, %r9, %r57;
	shl.b32 	%r16, %r35, 4;
	or.b32  	%r55, %r43, 1;
	mad.lo.s32 	%r54, %r34, %r3, %r43;
	and.b32  	%r19, %r34, 3;
	mov.f32 	%f94, 0f00000000;
	not.pred 	%p8, %p1;
	cvt.s64.s32 	%rd16, %r9;
$L__BB2_2:
	@%p8 bra 	$L__BB2_14;
	setp.ne.s32 	%p9, %r19, 0;
	add.s32 	%r26, %r55, 2;
	setp.ge.s32 	%p10, %r26, %r34;
	or.pred  	%p11, %p9, %p10;
	@%p11 bra 	$L__BB2_5;
	mul.wide.u32 	%rd11, %r54, 4;
	add.s64 	%rd12, %rd2, %rd11;
	ld.global.nc.v4.f32 	{%f26, %f27, %f28, %f29}, [%rd12];
	st.shared.f32 	[%r8], %f26;
	st.shared.f32 	[%r8+4], %f27;
	st.shared.f32 	[%r8+8], %f28;
	st.shared.f32 	[%r8+12], %f29;
	bra.uni 	$L__BB2_14;
$L__BB2_5:
	add.s32 	%r49, %r55, -1;
	setp.ge.s32 	%p12, %r49, %r34;
	mov.f32 	%f86, 0f00000000;
	@%p12 bra 	$L__BB2_7;
	mul.wide.u32 	%rd8, %r54, 4;
	add.s64 	%rd9, %rd2, %rd8;
	ld.global.nc.f32 	%f86, [%rd9];
$L__BB2_7:
	st.shared.f32 	[%r8], %f86;
	setp.ge.s32 	%p13, %r55, %r34;
	mul.wide.u32 	%rd10, %r54, 4;
	add.s64 	%rd3, %rd2, %rd10;
	mov.f32 	%f87, 0f00000000;
	@%p13 bra 	$L__BB2_9;
	ld.global.nc.f32 	%f87, [%rd3+4];
$L__BB2_9:
	st.shared.f32 	[%r8+4], %f87;
	add.s32 	%r50, %r55, 1;
	setp.ge.s32 	%p14, %r50, %r34;
	mov.f32 	%f88, 0f00000000;
	@%p14 bra 	$L__BB2_11;
	ld.global.nc.f32 	%f88, [%rd3+8];
$L__BB2_11:
	st.shared.f32 	[%r8+8], %f88;
	mov.f32 	%f89, 0f00000000;
	@%p10 bra 	$L__BB2_13;
	ld.global.nc.f32 	%f89, [%rd3+12];
$L__BB2_13:
	st.shared.f32 	[%r8+12], %f89;
$L__BB2_14:
	setp.ne.s32 	%p16, %r6, 0;
	setp.ge.s32 	%p17, %r56, %r34;
	or.pred  	%p18, %p16, %p17;
	@%p18 bra 	$L__BB2_25;
	@%p2 bra 	$L__BB2_29;
	setp.lt.s32 	%p19, %r9, %r35;
	mov.f32 	%f90, 0f00000000;
	@%p19 bra 	$L__BB2_17;
	bra.uni 	$L__BB2_18;
$L__BB2_17:
	mul.wide.s32 	%rd13, %r58, 4;
	add.s64 	%rd14, %rd1, %rd13;
	ld.global.nc.f32 	%f90, [%rd14];
$L__BB2_18:
	add.s32 	%r51, %r9, 1;
	setp.ge.s32 	%p20, %r51, %r35;
	st.shared.f32 	[%r11], %f90;
	cvt.s64.s32 	%rd15, %r57;
	add.s64 	%rd17, %rd16, %rd15;
	shl.b64 	%rd18, %rd17, 2;
	add.s64 	%rd4, %rd1, %rd18;
	mov.f32 	%f91, 0f00000000;
	@%p20 bra 	$L__BB2_20;
	ld.global.nc.f32 	%f91, [%rd4+4];
$L__BB2_20:
	add.s32 	%r52, %r9, 2;
	setp.ge.s32 	%p21, %r52, %r35;
	st.shared.f32 	[%r11+4], %f91;
	mov.f32 	%f92, 0f00000000;
	@%p21 bra 	$L__BB2_22;
	ld.global.nc.f32 	%f92, [%rd4+8];
$L__BB2_22:
	setp.ge.s32 	%p22, %r10, %r35;
	st.shared.f32 	[%r11+8], %f92;
	mov.f32 	%f93, 0f00000000;
	@%p22 bra 	$L__BB2_24;
	ld.global.nc.f32 	%f93, [%rd4+12];
$L__BB2_24:
	st.shared.f32 	[%r11+12], %f93;
$L__BB2_25:
	bar.sync 	0;
	ld.shared.f32 	%f38, [%r7];
	ld.shared.f32 	%f39, [%r12];
	fma.rn.f32 	%f40, %f38, %f39, %f94;
	ld.shared.f32 	%f41, [%r7+4];
	ld.shared.f32 	%f42, [%r12+64];
	fma.rn.f32 	%f43, %f41, %f42, %f40;
	ld.shared.f32 	%f44, [%r7+8];
	ld.shared.f32 	%f45, [%r12+128];
	fma.rn.f32 	%f46, %f44, %f45, %f43;
	ld.shared.f32 	%f47, [%r7+12];
	ld.shared.f32 	%f48, [%r12+192];
	fma.rn.f32 	%f49, %f47, %f48, %f46;
	ld.shared.f32 	%f50, [%r7+16];
	ld.shared.f32 	%f51, [%r12+256];
	fma.rn.f32 	%f52, %f50, %f51, %f49;
	ld.shared.f32 	%f53, [%r7+20];
	ld.shared.f32 	%f54, [%r12+320];
	fma.rn.f32 	%f55, %f53, %f54, %f52;
	ld.shared.f32 	%f56, [%r7+24];
	ld.shared.f32 	%f57, [%r12+384];
	fma.rn.f32 	%f58, %f56, %f57, %f55;
	ld.shared.f32 	%f59, [%r7+28];
	ld.shared.f32 	%f60, [%r12+448];
	fma.rn.f32 	%f61, %f59, %f60, %f58;
	ld.shared.f32 	%f62, [%r7+32];
	ld.shared.f32 	%f63, [%r12+512];
	fma.rn.f32 	%f64, %f62, %f63, %f61;
	ld.shared.f32 	%f65, [%r7+36];
	ld.shared.f32 	%f66, [%r12+576];
	fma.rn.f32 	%f67, %f65, %f66, %f64;
	ld.shared.f32 	%f68, [%r7+40];
	ld.shared.f32 	%f69, [%r12+640];
	fma.rn.f32 	%f70, %f68, %f69, %f67;
	ld.shared.f32 	%f71, [%r7+44];
	ld.shared.f32 	%f72, [%r12+704];
	fma.rn.f32 	%f73, %f71, %f72, %f70;
	ld.shared.f32 	%f74, [%r7+48];
	ld.shared.f32 	%f75, [%r12+768];
	fma.rn.f32 	%f76, %f74, %f75, %f73;
	ld.shared.f32 	%f77, [%r7+52];
	ld.shared.f32 	%f78, [%r12+832];
	fma.rn.f32 	%f79, %f77, %f78, %f76;
	ld.shared.f32 	%f80, [%r7+56];
	ld.shared.f32 	%f81, [%r12+896];
	fma.rn.f32 	%f82, %f80, %f81, %f79;
	ld.shared.f32 	%f83, [%r7+60];
	ld.shared.f32 	%f84, [%r12+960];
	fma.rn.f32 	%f94, %f83, %f84, %f82;
	bar.sync 	0;
	add.s32 	%r59, %r59, 1;
	setp.ne.s32 	%p23, %r59, 0;
	add.s32 	%r58, %r58, %r16;
	add.s32 	%r57, %r57, %r16;
	add.s32 	%r56, %r56, 16;
	add.s32 	%r55, %r55, 16;
	add.s32 	%r54, %r54, 16;
	@%p23 bra 	$L__BB2_2;
$L__BB2_26:
	setp.ge.s32 	%p24, %r3, %r33;
	setp.ge.s32 	%p25, %r5, %r35;
	or.pred  	%p26, %p24, %p25;
	@%p26 bra 	$L__BB2_28;
	ld.param.u64 	%rd24, [_Z40matrix_multiplication_kernel_sliced_vec4PKfS0_Pfiii_param_2];
	mad.lo.s32 	%r53, %r35, %r3, %r5;
	cvta.to.global.u64 	%rd21, %rd24;
	mul.wide.s32 	%rd22, %r53, 4;
	add.s64 	%rd23, %rd21, %rd22;
	st.global.f32 	[%rd23], %f94;
$L__BB2_28:
	ret;
$L__BB2_29:
	mul.wide.s32 	%rd19, %r58, 4;
	add.s64 	%rd20, %rd1, %rd19;
	ld.global.nc.v4.f32 	{%f34, %f35, %f36, %f37}, [%rd20];
	st.shared.f32 	[%r11], %f34;
	st.shared.f32 	[%r11+4], %f35;
	st.shared.f32 	[%r11+8], %f36;
	st.shared.f32 	[%r11+12], %f37;
	bra.uni 	$L__BB2_25;

}
	// .globl	_Z38matrix_multiplication_kernel_sliced_v1PKfS0_Pfiii
.visible .entry _Z38matrix_multiplication_kernel_sliced_v1PKfS0_Pfiii(
	.param .u64 .ptr .align 1 _Z38matrix_multiplication_kernel_sliced_v1PKfS0_Pfiii_param_0,
	.param .u64 .ptr .align 1 _Z38matrix_multiplication_kernel_sliced_v1PKfS0_Pfiii_param_1,
	.param .u64 .ptr .align 1 _Z38matrix_multiplication_kernel_sliced_v1PKfS0_Pfiii_param_2,
	.param .u32 _Z38matrix_multiplication_kernel_sliced_v1PKfS0_Pfiii_param_3,
	.param .u32 _Z38matrix_multiplication_kernel_sliced_v1PKfS0_Pfiii_param_4,
	.param .u32 _Z38matrix_multiplication_kernel_sliced_v1PKfS0_Pfiii_param_5
)
{
	.reg .pred 	%p<114>;
	.reg .b32 	%r<418>;
	.reg .b32 	%f<939>;
	.reg .b64 	%rd<343>;
	// demoted variable
	.shared .align 4 .b8 _ZZ38matrix_multiplication_kernel_sliced_v1PKfS0_PfiiiE3s_a[4096];
	// demoted variable
	.shared .align 4 .b8 _ZZ38matrix_multiplication_kernel_sliced_v1PKfS0_PfiiiE3s_b[4096];
	ld.param.u32 	%r38, [_Z38matrix_multiplication_kernel_sliced_v1PKfS0_Pfiii_param_4];
	mov.u32 	%r40, %ctaid.x;
	mov.u32 	%r41, %ctaid.y;
	mov.u32 	%r42, %tid.x;
	mov.u32 	%r43, %tid.y;
	mov.u32 	%r44, %ntid.x;
	mad.lo.s32 	%r45, %r43, %r44, %r42;
	shr.u32 	%r46, %r45, 1;
	shl.b32 	%r1, %r45, 2;
	shr.u32 	%r414, %r45, 5;
	and.b32  	%r3, %r1, 124;
	shl.b32 	%r47, %r41, 7;
	add.s32 	%r4, %r46, %r47;
	shl.b32 	%r5, %r40, 7;
	setp.lt.s32 	%p5, %r38, 1;
	mov.f32 	%f867, 0f00000000;
	mov.f32 	%f868, %f867;
	mov.f32 	%f869, %f867;
	mov.f32 	%f870, %f867;
	mov.f32 	%f871, %f867;
	mov.f32 	%f872, %f867;
	mov.f32 	%f873, %f867;
	mov.f32 	%f874, %f867;
	mov.f32 	%f875, %f867;
	mov.f32 	%f876, %f867;
	mov.f32 	%f877, %f867;
	mov.f32 	%f878, %f867;
	mov.f32 	%f879, %f867;
	mov.f32 	%f880, %f867;
	mov.f32 	%f881, %f867;
	mov.f32 	%f882, %f867;
	mov.f32 	%f883, %f867;
	mov.f32 	%f884, %f867;
	mov.f32 	%f885, %f867;
	mov.f32 	%f886, %f867;
	mov.f32 	%f887, %f867;
	mov.f32 	%f888, %f867;
	mov.f32 	%f889, %f867;
	mov.f32 	%f890, %f867;
	mov.f32 	%f891, %f867;
	mov.f32 	%f892, %f867;
	mov.f32 	%f893, %f867;
	mov.f32 	%f894, %f867;
	mov.f32 	%f895, %f867;
	mov.f32 	%f896, %f867;
	mov.f32 	%f897, %f867;
	mov.f32 	%f898, %f867;
	mov.f32 	%f899, %f867;
	mov.f32 	%f900, %f867;
	mov.f32 	%f901, %f867;
	mov.f32 	%f902, %f867;
	mov.f32 	%f903, %f867;
	mov.f32 	%f904, %f867;
	mov.f32 	%f905, %f867;
	mov.f32 	%f906, %f867;
	mov.f32 	%f907, %f867;
	mov.f32 	%f908, %f867;
	mov.f32 	%f909, %f867;
	mov.f32 	%f910, %f867;
	mov.f32 	%f911, %f867;
	mov.f32 	%f912, %f867;
	mov.f32 	%f913, %f867;
	mov.f32 	%f914, %f867;
	mov.f32 	%f915, %f867;
	mov.f32 	%f916, %f867;
	mov.f32 	%f917, %f867;
	mov.f32 	%f918, %f867;
	mov.f32 	%f919, %f867;
	mov.f32 	%f920, %f867;
	mov.f32 	%f921, %f867;
	mov.f32 	%f922, %f867;
	mov.f32 	%f923, %f867;
	mov.f32 	%f924, %f867;
	mov.f32 	%f925, %f867;
	mov.f32 	%f926, %f867;
	mov.f32 	%f927, %f867;
	mov.f32 	%f928, %f867;
	mov.f32 	%f929, %f867;
	mov.f32 	%f930, %f867;
	@%p5 bra 	$L__BB3_25;
	ld.param.u32 	%r331, [_Z38matrix_multiplication_kernel_sliced_v1PKfS0_Pfiii_param_5];
	ld.param.u32 	%r323, [_Z38matrix_multiplication_kernel_sliced_v1PKfS0_Pfiii_param_4];
	and.b32  	%r48, %r1, 4;
	add.s32 	%r49, %r323, 7;
	shr.u32 	%r50, %r49, 3;
	neg.s32 	%r417, %r50;
	mul.lo.s32 	%r416, %r331, %r414;
	add.s32 	%r51, %r416, %r5;
	add.s32 	%r415, %r51, %r3;
	or.b32  	%r413, %r48, 3;
	mad.lo.s32 	%r412, %r323, %r4, %r48;
	mov.f32 	%f867, 0f00000000;
$L__BB3_2:
	ld.param.u32 	%r332, [_Z38matrix_multiplication_kernel_sliced_v1PKfS0_Pfiii_param_5];
	ld.param.u32 	%r324, [_Z38matrix_multiplication_kernel_sliced_v1PKfS0_Pfiii_param_4];
	ld.param.u32 	%r311, [_Z38matrix_multiplication_kernel_sliced_v1PKfS0_Pfiii_param_3];
	mov.u32 	%r52, %ntid.x;
	mov.u32 	%r53, %tid.y;
	mov.u32 	%r54, %tid.x;
	mad.lo.s32 	%r55, %r53, %r52, %r54;
	shl.b32 	%r56, %r55, 2;
	and.b32  	%r57, %r56, 124;
	mov.u32 	%r58, %ctaid.x;
	shl.b32 	%r59, %r58, 7;
	or.b32  	%r60, %r57, %r59;
	add.s32 	%r62, %r60, 3;
	setp.lt.s32 	%p6, %r62, %r332;
	and.b32  	%r63, %r324, 3;
	setp.ne.s32 	%p7, %r63, 0;
	shr.u32 	%r64, %r55, 1;
	mov.u32 	%r65, %ctaid.y;
	shl.b32 	%r66, %r65, 7;
	add.s32 	%r67, %r64, %r66;
	setp.lt.s32 	%p8, %r67, %r311;
	setp.lt.s32 	%p9, %r413, %r324;
	and.pred  	%p1, %p8, %p9;
	not.pred 	%p10, %p1;
	setp.lt.s32 	%p11, %r414, %r324;
	and.pred  	%p2, %p11, %p6;
	or.pred  	%p12, %p10, %p7;
	@%p12 bra 	$L__BB3_4;
	ld.param.u64 	%rd328, [_Z38matrix_multiplication_kernel_sliced_v1PKfS0_Pfiii_param_0];
	cvta.to.global.u64 	%rd25, %rd328;
	mul.wide.u32 	%rd26, %r412, 4;
	add.s64 	%rd27, %rd25, %rd26;
	ld.global.nc.v4.f32 	{%f215, %f216, %f217, %f218}, [%rd27];
	mov.u32 	%r129, %tid.x;
	mad.lo.s32 	%r130, %r53, %r52, %r129;
	shl.b32 	%r131, %r130, 4;
	and.b32  	%r132, %r131, -32;
	mov.u32 	%r133, _ZZ38matrix_multiplication_kernel_sliced_v1PKfS0_PfiiiE3s_a;
	add.s32 	%r134, %r133, %r132;
	and.b32  	%r135, %r131, 16;
	add.s32 	%r136, %r134, %r135;
	st.shared.v4.f32 	[%r136], {%f215, %f216, %f217, %f218};
	bra.uni 	$L__BB3_13;
$L__BB3_4:
	ld.param.u32 	%r325, [_Z38matrix_multiplication_kernel_sliced_v1PKfS0_Pfiii_param_4];
	ld.param.u32 	%r312, [_Z38matrix_multiplication_kernel_sliced_v1PKfS0_Pfiii_param_3];
	setp.ge.s32 	%p13, %r67, %r312;
	add.s32 	%r76, %r413, -3;
	setp.ge.s32 	%p14, %r76, %r325;
	mov.f32 	%f931, 0f00000000;
	or.pred  	%p15, %p13, %p14;
	@%p15 bra 	$L__BB3_6;
	ld.param.u64 	%rd324, [_Z38matrix_multiplication_kernel_sliced_v1PKfS0_Pfiii_param_0];
	cvta.to.global.u64 	%rd13, %rd324;
	mul.wide.u32 	%rd14, %r412, 4;
	add.s64 	%rd15, %rd13, %rd14;
	ld.global.nc.f32 	%f931, [%rd15];
$L__BB3_6:
	ld.param.u32 	%r326, [_Z38matrix_multiplication_kernel_sliced_v1PKfS0_Pfiii_param_4];
	ld.param.u32 	%r313, [_Z38matrix_multiplication_kernel_sliced_v1PKfS0_Pfiii_param_3];
	setp.ge.s32 	%p16, %r67, %r313;
	shl.b32 	%r85, %r64, 5;
	mov.u32 	%r86, _ZZ38matrix_multiplication_kernel_sliced_v1PKfS0_PfiiiE3s_a;
	add.s32 	%r87, %r86, %r85;
	shl.b32 	%r88, %r55, 4;
	and.b32  	%r89, %r88, 16;
	add.s32 	%r90, %r87, %r89;
	st.shared.f32 	[%r90], %f931;
	add.s32 	%r91, %r413, -2;
	setp.ge.s32 	%p17, %r91, %r326;
	mov.f32 	%f932, 0f00000000;
	or.pred  	%p18, %p16, %p17;
	@%p18 bra 	$L__BB3_8;
	ld.param.u64 	%rd325, [_Z38matrix_multiplication_kernel_sliced_v1PKfS0_Pfiii_param_0];
	cvta.to.global.u64 	%rd16, %rd325;
	mul.wide.u32 	%rd17, %r412, 4;
	add.s64 	%rd18, %rd16, %rd17;
	ld.global.nc.f32 	%f932, [%rd18+4];
$L__BB3_8:
	ld.param.u32 	%r327, [_Z38matrix_multiplication_kernel_sliced_v1PKfS0_Pfiii_param_4];
	ld.param.u32 	%r314, [_Z38matrix_multiplication_kernel_sliced_v1PKfS0_Pfiii_param_3];
	mov.u32 	%r92, %ntid.x;
	mov.u32 	%r93, %tid.y;
	mov.u32 	%r94, %tid.x;
	mad.lo.s32 	%r95, %r93, %r92, %r94;
	shr.u32 	%r96, %r95, 1;
	mov.u32 	%r97, %ctaid.y;
	shl.b32 	%r98, %r97, 7;
	add.s32 	%r99, %r96, %r98;
	setp.ge.s32 	%p19, %r99, %r314;
	shl.b32 	%r100, %r96, 5;
	add.s32 	%r102, %r86, %r100;
	shl.b32 	%r103, %r95, 4;
	and.b32  	%r104, %r103, 16;
	add.s32 	%r105, %r102, %r104;
	st.shared.f32 	[%r105+4], %f932;
	add.s32 	%r106, %r413, -1;
	setp.ge.s32 	%p20, %r106, %r327;
	mov.f32 	%f933, 0f00000000;
	or.pred  	%p21, %p19, %p20;
	@%p21 bra 	$L__BB3_10;
	ld.param.u64 	%rd326, [_Z38matrix_multiplication_kernel_sliced_v1PKfS0_Pfiii_param_0];
	cvta.to.global.u64 	%rd19, %rd326;
	mul.wide.u32 	%rd20, %r412, 4;
	add.s64 	%rd21, %rd19, %rd20;
	ld.global.nc.f32 	%f933, [%rd21+8];
$L__BB3_10:
	and.b32  	%r112, %r103, -32;
	add.s32 	%r114, %r86, %r112;
	add.s32 	%r116, %r114, %r104;
	st.shared.f32 	[%r116+8], %f933;
	mov.f32 	%f934, 0f00000000;
	@%p10 bra 	$L__BB3_12;
	ld.param.u64 	%rd327, [_Z38matrix_multiplication_kernel_sliced_v1PKfS0_Pfiii_param_0];
	cvta.to.global.u64 	%rd22, %rd327;
	mul.wide.u32 	%rd23, %r412, 4;
	add.s64 	%rd24, %rd22, %rd23;
	ld.global.nc.f32 	%f934, [%rd24+12];
$L__BB3_12:
	mov.u32 	%r118, %ntid.x;
	mov.u32 	%r119, %tid.x;
	mad.lo.s32 	%r120, %r93, %r118, %r119;
	shl.b32 	%r121, %r120, 4;
	and.b32  	%r122, %r121, -32;
	add.s32 	%r124, %r86, %r122;
	and.b32  	%r125, %r121, 16;
	add.s32 	%r126, %r124, %r125;
	st.shared.f32 	[%r126+12], %f934;
$L__BB3_13:
	ld.param.u32 	%r333, [_Z38matrix_multiplication_kernel_sliced_v1PKfS0_Pfiii_param_5];
	and.b32  	%r137, %r333, 3;
	setp.ne.s32 	%p23, %r137, 0;
	not.pred 	%p24, %p2;
	or.pred  	%p25, %p24, %p23;
	@%p25 bra 	$L__BB3_15;
	ld.param.u64 	%rd333, [_Z38matrix_multiplication_kernel_sliced_v1PKfS0_Pfiii_param_1];
	cvta.to.global.u64 	%rd49, %rd333;
	mul.wide.s32 	%rd50, %r415, 4;
	add.s64 	%rd51, %rd49, %rd50;
	ld.global.nc.v4.f32 	{%f223, %f224, %f225, %f226}, [%rd51];
	mov.u32 	%r229, %tid.y;
	mov.u32 	%r230, %ntid.x;
	mov.u32 	%r231, %tid.x;
	mad.lo.s32 	%r232, %r229, %r230, %r231;
	shl.b32 	%r233, %r232, 4;
	and.b32  	%r234, %r233, -512;
	mov.u32 	%r235, _ZZ38matrix_multiplication_kernel_sliced_v1PKfS0_PfiiiE3s_b;
	add.s32 	%r236, %r235, %r234;
	and.b32  	%r237, %r233, 496;
	add.s32 	%r238, %r236, %r237;
	st.shared.v4.f32 	[%r238], {%f223, %f224, %f225, %f226};
	bra.uni 	$L__BB3_24;
$L__BB3_15:
	ld.param.u32 	%r334, [_Z38matrix_multiplication_kernel_sliced_v1PKfS0_Pfiii_param_5];
	ld.param.u32 	%r328, [_Z38matrix_multiplication_kernel_sliced_v1PKfS0_Pfiii_param_4];
	setp.ge.s32 	%p26, %r414, %r328;
	mov.u32 	%r138, %ntid.x;
	mov.u32 	%r139, %tid.y;
	mov.u32 	%r140, %tid.x;
	mad.lo.s32 	%r141, %r139, %r138, %r140;
	shl.b32 	%r142, %r141, 2;
	and.b32  	%r143, %r142, 124;
	mov.u32 	%r144, %ctaid.x;
	shl.b32 	%r145, %r144, 7;
	or.b32  	%r146, %r143, %r145;
	setp.ge.s32 	%p27, %r146, %r334;
	mov.f32 	%f935, 0f00000000;
	or.pred  	%p28, %p26, %p27;
	@%p28 bra 	$L__BB3_17;
	ld.param.u64 	%rd329, [_Z38matrix_multiplication_kernel_sliced_v1PKfS0_Pfiii_param_1];
	cvta.to.global.u64 	%rd28, %rd329;
	mul.wide.s32 	%rd29, %r415, 4;
	add.s64 	%rd30, %rd28, %rd29;
	ld.global.nc.f32 	%f935, [%rd30];
$L__BB3_17:
	ld.param.u32 	%r335, [_Z38matrix_multiplication_kernel_sliced_v1PKfS0_Pfiii_param_5];
	ld.param.u32 	%r329, [_Z38matrix_multiplication_kernel_sliced_v1PKfS0_Pfiii_param_4];
	setp.ge.s32 	%p29, %r414, %r329;
	add.s32 	%r158, %r146, 1;
	setp.ge.s32 	%p30, %r158, %r335;
	shl.b32 	%r159, %r141, 4;
	and.b32  	%r160, %r159, -512;
	mov.u32 	%r161, _ZZ38matrix_multiplication_kernel_sliced_v1PKfS0_PfiiiE3s_b;
	add.s32 	%r162, %r161, %r160;
	and.b32  	%r163, %r159, 496;
	add.s32 	%r164, %r162, %r163;
	st.shared.f32 	[%r164], %f935;
	mov.f32 	%f936, 0f00000000;
	or.pred  	%p31, %p29, %p30;
	@%p31 bra 	$L__BB3_19;
	ld.param.u64 	%rd330, [_Z38matrix_multiplication_kernel_sliced_v1PKfS0_Pfiii_param_1];
	mov.u32 	%r166, %tid.y;
	mov.u32 	%r167, %tid.x;
	mad.lo.s32 	%r168, %r166, %r138, %r167;
	shl.b32 	%r169, %r168, 2;
	and.b32  	%r170, %r169, 124;
	mov.u32 	%r171, %ctaid.x;
	shl.b32 	%r172, %r171, 7;
	or.b32  	%r173, %r170, %r172;
	cvt.u64.u32 	%rd31, %r173;
	cvt.s64.s32 	%rd32, %r416;
	add.s64 	%rd33, %rd31, %rd32;
	cvta.to.global.u64 	%rd34, %rd330;
	shl.b64 	%rd35, %rd33, 2;
	add.s64 	%rd36, %rd34, %rd35;
	ld.global.nc.f32 	%f936, [%rd36+4];
$L__BB3_19:
	ld.param.u32 	%r336, [_Z38matrix_multiplication_kernel_sliced_v1PKfS0_Pfiii_param_5];
	ld.param.u32 	%r330, [_Z38matrix_multiplication_kernel_sliced_v1PKfS0_Pfiii_param_4];
	setp.ge.s32 	%p32, %r414, %r330;
	mov.u32 	%r176, %tid.x;
	mad.lo.s32 	%r177, %r139, %r138, %r176;
	shl.b32 	%r178, %r177, 2;
	and.b32  	%r179, %r178, 124;
	mov.u32 	%r180, %ctaid.x;
	shl.b32 	%r181, %r180, 7;
	or.b32  	%r182, %r179, %r181;
	add.s32 	%r184, %r182, 2;
	setp.ge.s32 	%p33, %r184, %r336;
	shl.b32 	%r185, %r177, 4;
	and.b32  	%r186, %r185, -512;
	mov.u32 	%r187, _ZZ38matrix_multiplication_kernel_sliced_v1PKfS0_PfiiiE3s_b;
	add.s32 	%r188, %r187, %r186;
	and.b32  	%r189, %r185, 496;
	add.s32 	%r190, %r188, %r189;
	st.shared.f32 	[%r190+4], %f936;
	mov.f32 	%f937, 0f00000000;
	or.pred  	%p34, %p32, %p33;
	@%p34 bra 	$L__BB3_21;
	ld.param.u64 	%rd331, [_Z38matrix_multiplication_kernel_sliced_v1PKfS0_Pfiii_param_1];
	mov.u32 	%r191, %ntid.x;
	mov.u32 	%r193, %tid.x;
	mad.lo.s32 	%r194, %r139, %r191, %r193;
	shl.b32 	%r195, %r194, 2;
	and.b32  	%r196, %r195, 124;
	mov.u32 	%r197, %ctaid.x;
	shl.b32 	%r198, %r197, 7;
	or.b32  	%r199, %r196, %r198;
	cvt.u64.u32 	%rd37, %r199;
	cvt.s64.s32 	%rd38, %r416;
	add.s64 	%rd39, %rd37, %rd38;
	cvta.to.global.u64 	%rd40, %rd331;
	shl.b64 	%rd41, %rd39, 2;
	add.s64 	%rd42, %rd40, %rd41;
	ld.global.nc.f32 	%f937, [%rd42+8];
$L__BB3_21:
	mov.u32 	%r201, %ntid.x;
	mad.lo.s32 	%r203, %r139, %r201, %r176;
	shl.b32 	%r204, %r203, 4;
	and.b32  	%r205, %r204, -512;
	mov.u32 	%r206, _ZZ38matrix_multiplication_kernel_sliced_v1PKfS0_PfiiiE3s_b;
	add.s32 	%r207, %r206, %r205;
	and.b32  	%r208, %r204, 496;
	add.s32 	%r209, %r207, %r208;
	st.shared.f32 	[%r209+8], %f937;
	mov.f32 	%f938, 0f00000000;
	@%p24 bra 	$L__BB3_23;
	ld.param.u64 	%rd332, [_Z38matrix_multiplication_kernel_sliced_v1PKfS0_Pfiii_param_1];
	mov.u32 	%r211, %tid.y;
	mov.u32 	%r212, %tid.x;
	mad.lo.s32 	%r213, %r211, %r201, %r212;
	shl.b32 	%r214, %r213, 2;
	and.b32  	%r215, %r214, 124;
	mov.u32 	%r216, %ctaid.x;
	shl.b32 	%r217, %r216, 7;
	or.b32  	%r218, %r215, %r217;
	cvt.u64.u32 	%rd43, %r218;
	cvt.s64.s32 	%rd44, %r416;
	add.s64 	%rd45, %rd43, %rd44;
	cvta.to.global.u64 	%rd46, %rd332;
	shl.b64 	%rd47, %rd45, 2;
	add.s64 	%rd48, %rd46, %rd47;
	ld.global.nc.f32 	%f938, [%rd48+12];
$L__BB3_23:
	mov.u32 	%r221, %tid.x;
	mad.lo.s32 	%r222, %r139, %r201, %r221;
	shl.b32 	%r223, %r222, 4;
	and.b32  	%r224, %r223, -512;
	mov.u32 	%r225, _ZZ38matrix_multiplication_kernel_sliced_v1PKfS0_PfiiiE3s_b;
	add.s32 	%r226, %r225, %r224;
	and.b32  	%r227, %r223, 496;
	add.s32 	%r228, %r226, %r227;
	st.shared.f32 	[%r228+12], %f938;
$L__BB3_24:
	ld.param.u32 	%r337, [_Z38matrix_multiplication_kernel_sliced_v1PKfS0_Pfiii_param_5];
	bar.sync 	0;
	mov.u32 	%r239, %tid.y;
	shl.b32 	%r240, %r239, 8;
	mov.u32 	%r241, _ZZ38matrix_multiplication_kernel_sliced_v1PKfS0_PfiiiE3s_a;
	add.s32 	%r242, %r241, %r240;
	ld.shared.f32 	%f227, [%r242];
	mov.u32 	%r243, %tid.x;
	shl.b32 	%r244, %r243, 5;
	mov.u32 	%r245, _ZZ38matrix_multiplication_kernel_sliced_v1PKfS0_PfiiiE3s_b;
	add.s32 	%r246, %r245, %r244;
	ld.shared.f32 	%f228, [%r246];
	fma.rn.f32 	%f229, %f227, %f228, %f930;
	ld.shared.f32 	%f230, [%r246+4];
	fma.rn.f32 	%f231, %f227, %f230, %f929;
	ld.shared.f32 	%f232, [%r246+8];
	fma.rn.f32 	%f233, %f227, %f232, %f928;
	ld.shared.f32 	%f234, [%r246+12];
	fma.rn.f32 	%f235, %f227, %f234, %f927;
	ld.shared.f32 	%f236, [%r246+16];
	fma.rn.f32 	%f237, %f227, %f236, %f926;
	ld.shared.f32 	%f238, [%r246+20];
	fma.rn.f32 	%f239, %f227, %f238, %f925;
	ld.shared.f32 	%f240, [%r246+24];
	fma.rn.f32 	%f241, %f227, %f240, %f924;
	ld.shared.f32 	%f242, [%r246+28];
	fma.rn.f32 	%f243, %f227, %f242, %f923;
	ld.shared.f32 	%f244, [%r242+32];
	fma.rn.f32 	%f245, %f244, %f228, %f922;
	fma.rn.f32 	%f246, %f244, %f230, %f921;
	fma.rn.f32 	%f247, %f244, %f232, %f920;
	fma.rn.f32 	%f248, %f244, %f234, %f919;
	fma.rn.f32 	%f249, %f244, %f236, %f918;
	fma.rn.f32 	%f250, %f244, %f238, %f917;
	fma.rn.f32 	%f251, %f244, %f240, %f916;
	fma.rn.f32 	%f252, %f244, %f242, %f915;
	ld.shared.f32 	%f253, [%r242+64];
	fma.rn.f32 	%f254, %f253, %f228, %f914;
	fma.rn.f32 	%f255, %f253, %f230, %f913;
	fma.rn.f32 	%f256, %f253, %f232, %f912;
	fma.rn.f32 	%f257, %f253, %f234, %f911;
	fma.rn.f32 	%f258, %f253, %f236, %f910;
	fma.rn.f32 	%f259, %f253, %f238, %f909;
	fma.rn.f32 	%f260, %f253, %f240, %f908;
	fma.rn.f32 	%f261, %f253, %f242, %f907;
	ld.shared.f32 	%f262, [%r242+96];
	fma.rn.f32 	%f263, %f262, %f228, %f906;
	fma.rn.f32 	%f264, %f262, %f230, %f905;
	fma.rn.f32 	%f265, %f262, %f232, %f904;
	fma.rn.f32 	%f266, %f262, %f234, %f903;
	fma.rn.f32 	%f267, %f262, %f236, %f902;
	fma.rn.f32 	%f268, %f262, %f238, %f901;
	fma.rn.f32 	%f269, %f262, %f240, %f900;
	fma.rn.f32 	%f270, %f262, %f242, %f899;
	ld.shared.f32 	%f271, [%r242+128];
	fma.rn.f32 	%f272, %f271, %f228, %f898;
	fma.rn.f32 	%f273, %f271, %f230, %f897;
	fma.rn.f32 	%f274, %f271, %f232, %f896;
	fma.rn.f32 	%f275, %f271, %f234, %f895;
	fma.rn.f32 	%f276, %f271, %f236, %f894;
	fma.rn.f32 	%f277, %f271, %f238, %f893;
	fma.rn.f32 	%f278, %f271, %f240, %f892;
	fma.rn.f32 	%f279, %f271, %f242, %f891;
	ld.shared.f32 	%f280, [%r242+160];
	fma.rn.f32 	%f281, %f280, %f228, %f890;
	fma.rn.f32 	%f282, %f280, %f230, %f889;
	fma.rn.f32 	%f283, %f280, %f232, %f888;
	fma.rn.f32 	%f284, %f280, %f234, %f887;
	fma.rn.f32 	%f285, %f280, %f236, %f886;
	fma.rn.f32 	%f286, %f280, %f238, %f885;
	fma.rn.f32 	%f287, %f280, %f240, %f884;
	fma.rn.f32 	%f288, %f280, %f242, %f883;
	ld.shared.f32 	%f289, [%r242+192];
	fma.rn.f32 	%f290, %f289, %f228, %f882;
	fma.rn.f32 	%f291, %f289, %f230, %f881;
	fma.rn.f32 	%f292, %f289, %f232, %f880;
	fma.rn.f32 	%f293, %f289, %f234, %f879;
	fma.rn.f32 	%f294, %f289, %f236, %f878;
	fma.rn.f32 	%f295, %f289, %f238, %f877;
	fma.rn.f32 	%f296, %f289, %f240, %f876;
	fma.rn.f32 	%f297, %f289, %f242, %f875;
	ld.shared.f32 	%f298, [%r242+224];
	fma.rn.f32 	%f299, %f298, %f228, %f874;
	fma.rn.f32 	%f300, %f298, %f230, %f873;
	fma.rn.f32 	%f301, %f298, %f232, %f872;
	fma.rn.f32 	%f302, %f298, %f234, %f871;
	fma.rn.f32 	%f303, %f298, %f236, %f870;
	fma.rn.f32 	%f304, %f298, %f238, %f869;
	fma.rn.f32 	%f305, %f298, %f240, %f868;
	fma.rn.f32 	%f306, %f298, %f242, %f867;
	ld.shared.f32 	%f307, [%r242+4];
	ld.shared.f32 	%f308, [%r246+512];
	fma.rn.f32 	%f309, %f307, %f308, %f229;
	ld.shared.f32 	%f310, [%r246+516];
	fma.rn.f32 	%f311, %f307, %f310, %f231;
	ld.shared.f32 	%f312, [%r246+520];
	fma.rn.f32 	%f313, %f307, %f312, %f233;
	ld.shared.f32 	%f314, [%r246+524];
	fma.rn.f32 	%f315, %f307, %f314, %f235;
	ld.shared.f32 	%f316, [%r246+528];
	fma.rn.f32 	%f317, %f307, %f316, %f237;
	ld.shared.f32 	%f318, [%r246+532];
	fma.rn.f32 	%f319, %f307, %f318, %f239;
	ld.shared.f32 	%f320, [%r246+536];
	fma.rn.f32 	%f321, %f307, %f320, %f241;
	ld.shared.f32 	%f322, [%r246+540];
	fma.rn.f32 	%f323, %f307, %f322, %f243;
	ld.shared.f32 	%f324, [%r242+36];
	fma.rn.f32 	%f325, %f324, %f308, %f245;
	fma.rn.f32 	%f326, %f324, %f310, %f246;
	fma.rn.f32 	%f327, %f324, %f312, %f247;
	fma.rn.f32 	%f328, %f324, %f314, %f248;
	fma.rn.f32 	%f329, %f324, %f316, %f249;
	fma.rn.f32 	%f330, %f324, %f318, %f250;
	fma.rn.f32 	%f331, %f324, %f320, %f251;
	fma.rn.f32 	%f332, %f324, %f322, %f252;
	ld.shared.f32 	%f333, [%r242+68];
	fma.rn.f32 	%f334, %f333, %f308, %f254;
	fma.rn.f32 	%f335, %f333, %f310, %f255;
	fma.rn.f32 	%f336, %f333, %f312, %f256;
	fma.rn.f32 	%f337, %f333, %f314, %f257;
	fma.rn.f32 	%f338, %f333, %f316, %f258;
	fma.rn.f32 	%f339, %f333, %f318, %f259;
	fma.rn.f32 	%f340, %f333, %f320, %f260;
	fma.rn.f32 	%f341, %f333, %f322, %f261;
	ld.shared.f32 	%f342, [%r242+100];
	fma.rn.f32 	%f343, %f342, %f308, %f263;
	fma.rn.f32 	%f344, %f342, %f310, %f264;
	fma.rn.f32 	%f345, %f342, %f312, %f265;
	fma.rn.f32 	%f346, %f342, %f314, %f266;
	fma.rn.f32 	%f347, %f342, %f316, %f267;
	fma.rn.f32 	%f348, %f342, %f318, %f268;
	fma.rn.f32 	%f349, %f342, %f320, %f269;
	fma.rn.f32 	%f350, %f342, %f322, %f270;
	ld.shared.f32 	%f351, [%r242+132];
	fma.rn.f32 	%f352, %f351, %f308, %f272;
	fma.rn.f32 	%f353, %f351, %f310, %f273;
	fma.rn.f32 	%f354, %f351, %f312, %f274;
	fma.rn.f32 	%f355, %f351, %f314, %f275;
	fma.rn.f32 	%f356, %f351, %f316, %f276;
	fma.rn.f32 	%f357, %f351, %f318, %f277;
	fma.rn.f32 	%f358, %f351, %f320, %f278;
	fma.rn.f32 	%f359, %f351, %f322, %f279;
	ld.shared.f32 	%f360, [%r242+164];
	fma.rn.f32 	%f361, %f360, %f308, %f281;
	fma.rn.f32 	%f362, %f360, %f310, %f282;
	fma.rn.f32 	%f363, %f360, %f312, %f283;
	fma.rn.f32 	%f364, %f360, %f314, %f284;
	fma.rn.f32 	%f365, %f360, %f316, %f285;
	fma.rn.f32 	%f366, %f360, %f318, %f286;
	fma.rn.f32 	%f367, %f360, %f320, %f287;
	fma.rn.f32 	%f368, %f360, %f322, %f288;
	ld.shared.f32 	%f369, [%r242+196];
	fma.rn.f32 	%f370, %f369, %f308, %f290;
	fma.rn.f32 	%f371, %f369, %f310, %f291;
	fma.rn.f32 	%f372, %f369, %f312, %f292;
	fma.rn.f32 	%f373, %f369, %f314, %f293;
	fma.rn.f32 	%f374, %f369, %f316, %f294;
	fma.rn.f32 	%f375, %f369, %f318, %f295;
	fma.rn.f32 	%f376, %f369, %f320, %f296;
	fma.rn.f32 	%f377, %f369, %f322, %f297;
	ld.shared.f32 	%f378, [%r242+228];
	fma.rn.f32 	%f379, %f378, %f308, %f299;
	fma.rn.f32 	%f380, %f378, %f310, %f300;
	fma.rn.f32 	%f381, %f378, %f312, %f301;
	fma.rn.f32 	%f382, %f378, %f314, %f302;
	fma.rn.f32 	%f383, %f378, %f316, %f303;
	fma.rn.f32 	%f384, %f378, %f318, %f304;
	fma.rn.f32 	%f385, %f378, %f320, %f305;
	fma.rn.f32 	%f386, %f378, %f322, %f306;
	ld.shared.f32 	%f387, [%r242+8];
	ld.shared.f32 	%f388, [%r246+1024];
	fma.rn.f32 	%f389, %f387, %f388, %f309;
	ld.shared.f32 	%f390, [%r246+1028];
	fma.rn.f32 	%f391, %f387, %f390, %f311;
	ld.shared.f32 	%f392, [%r246+1032];
	fma.rn.f32 	%f393, %f387, %f392, %f313;
	ld.shared.f32 	%f394, [%r246+1036];
	fma.rn.f32 	%f395, %f387, %f394, %f315;
	ld.shared.f32 	%f396, [%r246+1040];
	fma.rn.f32 	%f397, %f387, %f396, %f317;
	ld.shared.f32 	%f398, [%r246+1044];
	fma.rn.f32 	%f399, %f387, %f398, %f319;
	ld.shared.f32 	%f400, [%r246+1048];
	fma.rn.f32 	%f401, %f387, %f400, %f321;
	ld.shared.f32 	%f402, [%r246+1052];
	fma.rn.f32 	%f403, %f387, %f402, %f323;
	ld.shared.f32 	%f404, [%r242+40];
	fma.rn.f32 	%f405, %f404, %f388, %f325;
	fma.rn.f32 	%f406, %f404, %f390, %f326;
	fma.rn.f32 	%f407, %f404, %f392, %f327;
	fma.rn.f32 	%f408, %f404, %f394, %f328;
	fma.rn.f32 	%f409, %f404, %f396, %f329;
	fma.rn.f32 	%f410, %f404, %f398, %f330;
	fma.rn.f32 	%f411, %f404, %f400, %f331;
	fma.rn.f32 	%f412, %f404, %f402, %f332;
	ld.shared.f32 	%f413, [%r242+72];
	fma.rn.f32 	%f414, %f413, %f388, %f334;
	fma.rn.f32 	%f415, %f413, %f390, %f335;
	fma.rn.f32 	%f416, %f413, %f392, %f336;
	fma.rn.f32 	%f417, %f413, %f394, %f337;
	fma.rn.f32 	%f418, %f413, %f396, %f338;
	fma.rn.f32 	%f419, %f413, %f398, %f339;
	fma.rn.f32 	%f420, %f413, %f400, %f340;
	fma.rn.f32 	%f421, %f413, %f402, %f341;
	ld.shared.f32 	%f422, [%r242+104];
	fma.rn.f32 	%f423, %f422, %f388, %f343;
	fma.rn.f32 	%f424, %f422, %f390, %f344;
	fma.rn.f32 	%f425, %f422, %f392, %f345;
	fma.rn.f32 	%f426, %f422, %f394, %f346;
	fma.rn.f32 	%f427, %f422, %f396, %f347;
	fma.rn.f32 	%f428, %f422, %f398, %f348;
	fma.rn.f32 	%f429, %f422, %f400, %f349;
	fma.rn.f32 	%f430, %f422, %f402, %f350;
	ld.shared.f32 	%f431, [%r242+136];
	fma.rn.f32 	%f432, %f431, %f388, %f352;
	fma.rn.f32 	%f433, %f431, %f390, %f353;
	fma.rn.f32 	%f434, %f431, %f392, %f354;
	fma.rn.f32 	%f435, %f431, %f394, %f355;
	fma.rn.f32 	%f436, %f431, %f396, %f356;
	fma.rn.f32 	%f437, %f431, %f398, %f357;
	fma.rn.f32 	%f438, %f431, %f400, %f358;
	fma.rn.f32 	%f439, %f431, %f402, %f359;
	ld.shared.f32 	%f440, [%r242+168];
	fma.rn.f32 	%f441, %f440, %f388, %f361;
	fma.rn.f32 	%f442, %f440, %f390, %f362;
	fma.rn.f32 	%f443, %f440, %f392, %f363;
	fma.rn.f32 	%f444, %f440, %f394, %f364;
	fma.rn.f32 	%f445, %f440, %f396, %f365;
	fma.rn.f32 	%f446, %f440, %f398, %f366;
	fma.rn.f32 	%f447, %f440, %f400, %f367;
	fma.rn.f32 	%f448, %f440, %f402, %f368;
	ld.shared.f32 	%f449, [%r242+200];
	fma.rn.f32 	%f450, %f449, %f388, %f370;
	fma.rn.f32 	%f451, %f449, %f390, %f371;
	fma.rn.f32 	%f452, %f449, %f392, %f372;
	fma.rn.f32 	%f453, %f449, %f394, %f373;
	fma.rn.f32 	%f454, %f449, %f396, %f374;
	fma.rn.f32 	%f455, %f449, %f398, %f375;
	fma.rn.f32 	%f456, %f449, %f400, %f376;
	fma.rn.f32 	%f457, %f449, %f402, %f377;
	ld.shared.f32 	%f458, [%r242+232];
	fma.rn.f32 	%f459, %f458, %f388, %f379;
	fma.rn.f32 	%f460, %f458, %f390, %f380;
	fma.rn.f32 	%f461, %f458, %f392, %f381;
	fma.rn.f32 	%f462, %f458, %f394, %f382;
	fma.rn.f32 	%f463, %f458, %f396, %f383;
	fma.rn.f32 	%f464, %f458, %f398, %f384;
	fma.rn.f32 	%f465, %f458, %f400, %f385;
	fma.rn.f32 	%f466, %f458, %f402, %f386;
	ld.shared.f32 	%f467, [%r242+12];
	ld.shared.f32 	%f468, [%r246+1536];
	fma.rn.f32 	%f469, %f467, %f468, %f389;
	ld.shared.f32 	%f470, [%r246+1540];
	fma.rn.f32 	%f471, %f467, %f470, %f391;
	ld.shared.f32 	%f472, [%r246+1544];
	fma.rn.f32 	%f473, %f467, %f472, %f393;
	ld.shared.f32 	%f474, [%r246+1548];
	fma.rn.f32 	%f475, %f467, %f474, %f395;
	ld.shared.f32 	%f476, [%r246+1552];
	fma.rn.f32 	%f477, %f467, %f476, %f397;
	ld.shared.f32 	%f478, [%r246+1556];
	fma.rn.f32 	%f479, %f467, %f478, %f399;
	ld.shared.f32 	%f480, [%r246+1560];
	fma.rn.f32 	%f481, %f467, %f480, %f401;
	ld.shared.f32 	%f482, [%r246+1564];
	fma.rn.f32 	%f483, %f467, %f482, %f403;
	ld.shared.f32 	%f484, [%r242+44];
	fma.rn.f32 	%f485, %f484, %f468, %f405;
	fma.rn.f32 	%f486, %f484, %f470, %f406;
	fma.rn.f32 	%f487, %f484, %f472, %f407;
	fma.rn.f32 	%f488, %f484, %f474, %f408;
	fma.rn.f32 	%f489, %f484, %f476, %f409;
	fma.rn.f32 	%f490, %f484, %f478, %f410;
	fma.rn.f32 	%f491, %f484, %f480, %f411;
	fma.rn.f32 	%f492, %f484, %f482, %f412;
	ld.shared.f32 	%f493, [%r242+76];
	fma.rn.f32 	%f494, %f493, %f468, %f414;
	fma.rn.f32 	%f495, %f493, %f470, %f415;
	fma.rn.f32 	%f496, %f493, %f472, %f416;
	fma.rn.f32 	%f497, %f493, %f474, %f417;
	fma.rn.f32 	%f498, %f493, %f476, %f418;
	fma.rn.f32 	%f499, %f493, %f478, %f419;
	fma.rn.f32 	%f500, %f493, %f480, %f420;
	fma.rn.f32 	%f501, %f493, %f482, %f421;
	ld.shared.f32 	%f502, [%r242+108];
	fma.rn.f32 	%f503, %f502, %f468, %f423;
	fma.rn.f32 	%f504, %f502, %f470, %f424;
	fma.rn.f32 	%f505, %f502, %f472, %f425;
	fma.rn.f32 	%f506, %f502, %f474, %f426;
	fma.rn.f32 	%f507, %f502, %f476, %f427;
	fma.rn.f32 	%f508, %f502, %f478, %f428;
	fma.rn.f32 	%f509, %f502, %f480, %f429;
	fma.rn.f32 	%f510, %f502, %f482, %f430;
	ld.shared.f32 	%f511, [%r242+140];
	fma.rn.f32 	%f512, %f511, %f468, %f432;
	fma.rn.f32 	%f513, %f511, %f470, %f433;
	fma.rn.f32 	%f514, %f511, %f472, %f434;
	fma.rn.f32 	%f515, %f511, %f474, %f435;
	fma.rn.f32 	%f516, %f511, %f476, %f436;
	fma.rn.f32 	%f517, %f511, %f478, %f437;
	fma.rn.f32 	%f518, %f511, %f480, %f438;
	fma.rn.f32 	%f519, %f511, %f482, %f439;
	ld.shared.f32 	%f520, [%r242+172];
	fma.rn.f32 	%f521, %f520, %f468, %f441;
	fma.rn.f32 	%f522, %f520, %f470, %f442;
	fma.rn.f32 	%f523, %f520, %f472, %f443;
	fma.rn.f32 	%f524, %f520, %f474, %f444;
	fma.rn.f32 	%f525, %f520, %f476, %f445;
	fma.rn.f32 	%f526, %f520, %f478, %f446;
	fma.rn.f32 	%f527, %f520, %f480, %f447;
	fma.rn.f32 	%f528, %f520, %f482, %f448;
	ld.shared.f32 	%f529, [%r242+204];
	fma.rn.f32 	%f530, %f529, %f468, %f450;
	fma.rn.f32 	%f531, %f529, %f470, %f451;
	fma.rn.f32 	%f532, %f529, %f472, %f452;
	fma.rn.f32 	%f533, %f529, %f474, %f453;
	fma.rn.f32 	%f534, %f529, %f476, %f454;
	fma.rn.f32 	%f535, %f529, %f478, %f455;
	fma.rn.f32 	%f536, %f529, %f480, %f456;
	fma.rn.f32 	%f537, %f529, %f482, %f457;
	ld.shared.f32 	%f538, [%r242+236];
	fma.rn.f32 	%f539, %f538, %f468, %f459;
	fma.rn.f32 	%f540, %f538, %f470, %f460;
	fma.rn.f32 	%f541, %f538, %f472, %f461;
	fma.rn.f32 	%f542, %f538, %f474, %f462;
	fma.rn.f32 	%f543, %f538, %f476, %f463;
	fma.rn.f32 	%f544, %f538, %f478, %f464;
	fma.rn.f32 	%f545, %f538, %f480, %f465;
	fma.rn.f32 	%f546, %f538, %f482, %f466;
	ld.shared.f32 	%f547, [%r242+16];
	ld.shared.f32 	%f548, [%r246+2048];
	fma.rn.f32 	%f549, %f547, %f548, %f469;
	ld.shared.f32 	%f550, [%r246+2052];
	fma.rn.f32 	%f551, %f547, %f550, %f471;
	ld.shared.f32 	%f552, [%r246+2056];
	fma.rn.f32 	%f553, %f547, %f552, %f473;
	ld.shared.f32 	%f554, [%r246+2060];
	fma.rn.f32 	%f555, %f547, %f554, %f475;
	ld.shared.f32 	%f556, [%r246+2064];
	fma.rn.f32 	%f557, %f547, %f556, %f477;
	ld.shared.f32 	%f558, [%r246+2068];
	fma.rn.f32 	%f559, %f547, %f558, %f479;
	ld.shared.f32 	%f560, [%r246+2072];
	fma.rn.f32 	%f561, %f547, %f560, %f481;
	ld.shared.f32 	%f562, [%r246+2076];
	fma.rn.f32 	%f563, %f547, %f562, %f483;
	ld.shared.f32 	%f564, [%r242+48];
	fma.rn.f32 	%f565, %f564, %f548, %f485;
	fma.rn.f32 	%f566, %f564, %f550, %f486;
	fma.rn.f32 	%f567, %f564, %f552, %f487;
	fma.rn.f32 	%f568, %f564, %f554, %f488;
	fma.rn.f32 	%f569, %f564, %f556, %f489;
	fma.rn.f32 	%f570, %f564, %f558, %f490;
	fma.rn.f32 	%f571, %f564, %f560, %f491;
	fma.rn.f32 	%f572, %f564, %f562, %f492;
	ld.shared.f32 	%f573, [%r242+80];
	fma.rn.f32 	%f574, %f573, %f548, %f494;
	fma.rn.f32 	%f575, %f573, %f550, %f495;
	fma.rn.f32 	%f576, %f573, %f552, %f496;
	fma.rn.f32 	%f577, %f573, %f554, %f497;
	fma.rn.f32 	%f578, %f573, %f556, %f498;
	fma.rn.f32 	%f579, %f573, %f558, %f499;
	fma.rn.f32 	%f580, %f573, %f560, %f500;
	fma.rn.f32 	%f581, %f573, %f562, %f501;
	ld.shared.f32 	%f582, [%r242+112];
	fma.rn.f32 	%f583, %f582, %f548, %f503;
	fma.rn.f32 	%f584, %f582, %f550, %f504;
	fma.rn.f32 	%f585, %f582, %f552, %f505;
	fma.rn.f32 	%f586, %f582, %f554, %f506;
	fma.rn.f32 	%f587, %f582, %f556, %f507;
	fma.rn.f32 	%f588, %f582, %f558, %f508;
	fma.rn.f32 	%f589, %f582, %f560, %f509;
	fma.rn.f32 	%f590, %f582, %f562, %f510;
	ld.shared.f32 	%f591, [%r242+144];
	fma.rn.f32 	%f592, %f591, %f548, %f512;
	fma.rn.f32 	%f593, %f591, %f550, %f513;
	fma.rn.f32 	%f594, %f591, %f552, %f514;
	fma.rn.f32 	%f595, %f591, %f554, %f515;
	fma.rn.f32 	%f596, %f591, %f556, %f516;
	fma.rn.f32 	%f597, %f591, %f558, %f517;
	fma.rn.f32 	%f598, %f591, %f560, %f518;
	fma.rn.f32 	%f599, %f591, %f562, %f519;
	ld.shared.f32 	%f600, [%r242+176];
	fma.rn.f32 	%f601, %f600, %f548, %f521;
	fma.rn.f32 	%f602, %f600, %f550, %f522;
	fma.rn.f32 	%f603, %f600, %f552, %f523;
	fma.rn.f32 	%f604, %f600, %f554, %f524;
	fma.rn.f32 	%f605, %f600, %f556, %f525;
	fma.rn.f32 	%f606, %f600, %f558, %f526;
	fma.rn.f32 	%f607, %f600, %f560, %f527;
	fma.rn.f32 	%f608, %f600, %f562, %f528;
	ld.shared.f32 	%f609, [%r242+208];
	fma.rn.f32 	%f610, %f609, %f548, %f530;
	fma.rn.f32 	%f611, %f609, %f550, %f531;
	fma.rn.f32 	%f612, %f609, %f552, %f532;
	fma.rn.f32 	%f613, %f609, %f554, %f533;
	fma.rn.f32 	%f614, %f609, %f556, %f534;
	fma.rn.f32 	%f615, %f609, %f558, %f535;
	fma.rn.f32 	%f616, %f609, %f560, %f536;
	fma.rn.f32 	%f617, %f609, %f562, %f537;
	ld.shared.f32 	%f618, [%r242+240];
	fma.rn.f32 	%f619, %f618, %f548, %f539;
	fma.rn.f32 	%f620, %f618, %f550, %f540;
	fma.rn.f32 	%f621, %f618, %f552, %f541;
	fma.rn.f32 	%f622, %f618, %f554, %f542;
	fma.rn.f32 	%f623, %f618, %f556, %f543;
	fma.rn.f32 	%f624, %f618, %f558, %f544;
	fma.rn.f32 	%f625, %f618, %f560, %f545;
	fma.rn.f32 	%f626, %f618, %f562, %f546;
	ld.shared.f32 	%f627, [%r242+20];
	ld.shared.f32 	%f628, [%r246+2560];
	fma.rn.f32 	%f629, %f627, %f628, %f549;
	ld.shared.f32 	%f630, [%r246+2564];
	fma.rn.f32 	%f631, %f627, %f630, %f551;
	ld.shared.f32 	%f632, [%r246+2568];
	fma.rn.f32 	%f633, %f627, %f632, %f553;
	ld.shared.f32 	%f634, [%r246+2572];
	fma.rn.f32 	%f635, %f627, %f634, %f555;
	ld.shared.f32 	%f636, [%r246+2576];
	fma.rn.f32 	%f637, %f627, %f636, %f557;
	ld.shared.f32 	%f638, [%r246+2580];
	fma.rn.f32 	%f639, %f627, %f638, %f559;
	ld.shared.f32 	%f640, [%r246+2584];
	fma.rn.f32 	%f641, %f627, %f640, %f561;
	ld.shared.f32 	%f642, [%r246+2588];
	fma.rn.f32 	%f643, %f627, %f642, %f563;
	ld.shared.f32 	%f644, [%r242+52];
	fma.rn.f32 	%f645, %f644, %f628, %f565;
	fma.rn.f32 	%f646, %f644, %f630, %f566;
	fma.rn.f32 	%f647, %f644, %f632, %f567;
	fma.rn.f32 	%f648, %f644, %f634, %f568;
	fma.rn.f32 	%f649, %f644, %f636, %f569;
	fma.rn.f32 	%f650, %f644, %f638, %f570;
	fma.rn.f32 	%f651, %f644, %f640, %f571;
	fma.rn.f32 	%f652, %f644, %f642, %f572;
	ld.shared.f32 	%f653, [%r242+84];
	fma.rn.f32 	%f654, %f653, %f628, %f574;
	fma.rn.f32 	%f655, %f653, %f630, %f575;
	fma.rn.f32 	%f656, %f653, %f632, %f576;
	fma.rn.f32 	%f657, %f653, %f634, %f577;
	fma.rn.f32 	%f658, %f653, %f636, %f578;
	fma.rn.f32 	%f659, %f653, %f638, %f579;
	fma.rn.f32 	%f660, %f653, %f640, %f580;
	fma.rn.f32 	%f661, %f653, %f642, %f581;
	ld.shared.f32 	%f662, [%r242+116];
	fma.rn.f32 	%f663, %f662, %f628, %f583;
	fma.rn.f32 	%f664, %f662, %f630, %f584;
	fma.rn.f32 	%f665, %f662, %f632, %f585;
	fma.rn.f32 	%f666, %f662, %f634, %f586;
	fma.rn.f32 	%f667, %f662, %f636, %f587;
	fma.rn.f32 	%f668, %f662, %f638, %f588;
	fma.rn.f32 	%f669, %f662, %f640, %f589;
	fma.rn.f32 	%f670, %f662, %f642, %f590;
	ld.shared.f32 	%f671, [%r242+148];
	fma.rn.f32 	%f672, %f671, %f628, %f592;
	fma.rn.f32 	%f673, %f671, %f630, %f593;
	fma.rn.f32 	%f674, %f671, %f632, %f594;
	fma.rn.f32 	%f675, %f671, %f634, %f595;
	fma.rn.f32 	%f676, %f671, %f636, %f596;
	fma.rn.f32 	%f677, %f671, %f638, %f597;
	fma.rn.f32 	%f678, %f671, %f640, %f598;
	fma.rn.f32 	%f679, %f671, %f642, %f599;
	ld.shared.f32 	%f680, [%r242+180];
	fma.rn.f32 	%f681, %f680, %f628, %f601;
	fma.rn.f32 	%f682, %f680, %f630, %f602;
	fma.rn.f32 	%f683, %f680, %f632, %f603;
	fma.rn.f32 	%f684, %f680, %f634, %f604;
	fma.rn.f32 	%f685, %f680, %f636, %f605;
	fma.rn.f32 	%f686, %f680, %f638, %f606;
	fma.rn.f32 	%f687, %f680, %f640, %f607;
	fma.rn.f32 	%f688, %f680, %f642, %f608;
	ld.shared.f32 	%f689, [%r242+212];
	fma.rn.f32 	%f690, %f689, %f628, %f610;
	fma.rn.f32 	%f691, %f689, %f630, %f611;
	fma.rn.f32 	%f692, %f689, %f632, %f612;
	fma.rn.f32 	%f693, %f689, %f634, %f613;
	fma.rn.f32 	%f694, %f689, %f636, %f614;
	fma.rn.f32 	%f695, %f689, %f638, %f615;
	fma.rn.f32 	%f696, %f689, %f640, %f616;
	fma.rn.f32 	%f697, %f689, %f642, %f617;
	ld.shared.f32 	%f698, [%r242+244];
	fma.rn.f32 	%f699, %f698, %f628, %f619;
	fma.rn.f32 	%f700, %f698, %f630, %f620;
	fma.rn.f32 	%f701, %f698, %f632, %f621;
	fma.rn.f32 	%f702, %f698, %f634, %f622;
	fma.rn.f32 	%f703, %f698, %f636, %f623;
	fma.rn.f32 	%f704, %f698, %f638, %f624;
	fma.rn.f32 	%f705, %f698, %f640, %f625;
	fma.rn.f32 	%f706, %f698, %f642, %f626;
	ld.shared.f32 	%f707, [%r242+24];
	ld.shared.f32 	%f708, [%r246+3072];
	fma.rn.f32 	%f709, %f707, %f708, %f629;
	ld.shared.f32 	%f710, [%r246+3076];
	fma.rn.f32 	%f711, %f707, %f710, %f631;
	ld.shared.f32 	%f712, [%r246+3080];
	fma.rn.f32 	%f713, %f707, %f712, %f633;
	ld.shared.f32 	%f714, [%r246+3084];
	fma.rn.f32 	%f715, %f707, %f714, %f635;
	ld.shared.f32 	%f716, [%r246+3088];
	fma.rn.f32 	%f717, %f707, %f716, %f637;
	ld.shared.f32 	%f718, [%r246+3092];
	fma.rn.f32 	%f719, %f707, %f718, %f639;
	ld.shared.f32 	%f720, [%r246+3096];
	fma.rn.f32 	%f721, %f707, %f720, %f641;
	ld.shared.f32 	%f722, [%r246+3100];
	fma.rn.f32 	%f723, %f707, %f722, %f643;
	ld.shared.f32 	%f724, [%r242+56];
	fma.rn.f32 	%f725, %f724, %f708, %f645;
	fma.rn.f32 	%f726, %f724, %f710, %f646;
	fma.rn.f32 	%f727, %f724, %f712, %f647;
	fma.rn.f32 	%f728, %f724, %f714, %f648;
	fma.rn.f32 	%f729, %f724, %f716, %f649;
	fma.rn.f32 	%f730, %f724, %f718, %f650;
	fma.rn.f32 	%f731, %f724, %f720, %f651;
	fma.rn.f32 	%f732, %f724, %f722, %f652;
	ld.shared.f32 	%f733, [%r242+88];
	fma.rn.f32 	%f734, %f733, %f708, %f654;
	fma.rn.f32 	%f735, %f733, %f710, %f655;
	fma.rn.f32 	%f736, %f733, %f712, %f656;
	fma.rn.f32 	%f737, %f733, %f714, %f657;
	fma.rn.f32 	%f738, %f733, %f716, %f658;
	fma.rn.f32 	%f739, %f733, %f718, %f659;
	fma.rn.f32 	%f740, %f733, %f720, %f660;
	fma.rn.f32 	%f741, %f733, %f722, %f661;
	ld.shared.f32 	%f742, [%r242+120];
	fma.rn.f32 	%f743, %f742, %f708, %f663;
	fma.rn.f32 	%f744, %f742, %f710, %f664;
	fma.rn.f32 	%f745, %f742, %f712, %f665;
	fma.rn.f32 	%f746, %f742, %f714, %f666;
	fma.rn.f32 	%f747, %f742, %f716, %f667;
	fma.rn.f32 	%f748, %f742, %f718, %f668;
	fma.rn.f32 	%f749, %f742, %f720, %f669;
	fma.rn.f32 	%f750, %f742, %f722, %f670;
	ld.shared.f32 	%f751, [%r242+152];
	fma.rn.f32 	%f752, %f751, %f708, %f672;
	fma.rn.f32 	%f753, %f751, %f710, %f673;
	fma.rn.f32 	%f754, %f751, %f712, %f674;
	fma.rn.f32 	%f755, %f751, %f714, %f675;
	fma.rn.f32 	%f756, %f751, %f716, %f676;
	fma.rn.f32 	%f757, %f751, %f718, %f677;
	fma.rn.f32 	%f758, %f751, %f720, %f678;
	fma.rn.f32 	%f759, %f751, %f722, %f679;
	ld.shared.f32 	%f760, [%r242+184];
	fma.rn.f32 	%f761, %f760, %f708, %f681;
	fma.rn.f32 	%f762, %f760, %f710, %f682;
	fma.rn.f32 	%f763, %f760, %f712, %f683;
	fma.rn.f32 	%f764, %f760, %f714, %f684;
	fma.rn.f32 	%f765, %f760, %f716, %f685;
	fma.rn.f32 	%f766, %f760, %f718, %f686;
	fma.rn.f32 	%f767, %f760, %f720, %f687;
	fma.rn.f32 	%f768, %f760, %f722, %f688;
	ld.shared.f32 	%f769, [%r242+216];
	fma.rn.f32 	%f770, %f769, %f708, %f690;
	fma.rn.f32 	%f771, %f769, %f710, %f691;
	fma.rn.f32 	%f772, %f769, %f712, %f692;
	fma.rn.f32 	%f773, %f769, %f714, %f693;
	fma.rn.f32 	%f774, %f769, %f716, %f694;
	fma.rn.f32 	%f775, %f769, %f718, %f695;
	fma.rn.f32 	%f776, %f769, %f720, %f696;
	fma.rn.f32 	%f777, %f769, %f722, %f697;
	ld.shared.f32 	%f778, [%r242+248];
	fma.rn.f32 	%f779, %f778, %f708, %f699;
	fma.rn.f32 	%f780, %f778, %f710, %f700;
	fma.rn.f32 	%f781, %f778, %f712, %f701;
	fma.rn.f32 	%f782, %f778, %f714, %f702;
	fma.rn.f32 	%f783, %f778, %f716, %f703;
	fma.rn.f32 	%f784, %f778, %f718, %f704;
	fma.rn.f32 	%f785, %f778, %f720, %f705;
	fma.rn.f32 	%f786, %f778, %f722, %f706;
	ld.shared.f32 	%f787, [%r242+28];
	ld.shared.f32 	%f788, [%r246+3584];
	fma.rn.f32 	%f930, %f787, %f788, %f709;
	ld.shared.f32 	%f789, [%r246+3588];
	fma.rn.f32 	%f929, %f787, %f789, %f711;
	ld.shared.f32 	%f790, [%r246+3592];
	fma.rn.f32 	%f928, %f787, %f790, %f713;
	ld.shared.f32 	%f791, [%r246+3596];
	fma.rn.f32 	%f927, %f787, %f791, %f715;
	ld.shared.f32 	%f792, [%r246+3600];
	fma.rn.f32 	%f926, %f787, %f792, %f717;
	ld.shared.f32 	%f793, [%r246+3604];
	fma.rn.f32 	%f925, %f787, %f793, %f719;
	ld.shared.f32 	%f794, [%r246+3608];
	fma.rn.f32 	%f924, %f787, %f794, %f721;
	ld.shared.f32 	%f795, [%r246+3612];
	fma.rn.f32 	%f923, %f787, %f795, %f723;
	ld.shared.f32 	%f796, [%r242+60];
	fma.rn.f32 	%f922, %f796, %f788, %f725;
	fma.rn.f32 	%f921, %f796, %f789, %f726;
	fma.rn.f32 	%f920, %f796, %f790, %f727;
	fma.rn.f32 	%f919, %f796, %f791, %f728;
	fma.rn.f32 	%f918, %f796, %f792, %f729;
	fma.rn.f32 	%f917, %f796, %f793, %f730;
	fma.rn.f32 	%f916, %f796, %f794, %f731;
	fma.rn.f32 	%f915, %f796, %f795, %f732;
	ld.shared.f32 	%f797, [%r242+92];
	fma.rn.f32 	%f914, %f797, %f788, %f734;
	fma.rn.f32 	%f913, %f797, %f789, %f735;
	fma.rn.f32 	%f912, %f797, %f790, %f736;
	fma.rn.f32 	%f911, %f797, %f791, %f737;
	fma.rn.f32 	%f910, %f797, %f792, %f738;
	fma.rn.f32 	%f909, %f797, %f793, %f739;
	fma.rn.f32 	%f908, %f797, %f794, %f740;
	fma.rn.f32 	%f907, %f797, %f795, %f741;
	ld.shared.f32 	%f798, [%r242+124];
	fma.rn.f32 	%f906, %f798, %f788, %f743;
	fma.rn.f32 	%f905, %f798, %f789, %f744;
	fma.rn.f32 	%f904, %f798, %f790, %f745;
	fma.rn.f32 	%f903, %f798, %f791, %f746;
	fma.rn.f32 	%f902, %f798, %f792, %f747;
	fma.rn.f32 	%f901, %f798, %f793, %f748;
	fma.rn.f32 	%f900, %f798, %f794, %f749;
	fma.rn.f32 	%f899, %f798, %f795, %f750;
	ld.shared.f32 	%f799, [%r242+156];
	fma.rn.f32 	%f898, %f799, %f788, %f752;
	fma.rn.f32 	%f897, %f799, %f789, %f753;
	fma.rn.f32 	%f896, %f799, %f790, %f754;
	fma.rn.f32 	%f895, %f799, %f791, %f755;
	fma.rn.f32 	%f894, %f799, %f792, %f756;
	fma.rn.f32 	%f893, %f799, %f793, %f757;
	fma.rn.f32 	%f892, %f799, %f794, %f758;
	fma.rn.f32 	%f891, %f799, %f795, %f759;
	ld.shared.f32 	%f800, [%r242+188];
	fma.rn.f32 	%f890, %f800, %f788, %f761;
	fma.rn.f32 	%f889, %f800, %f789, %f762;
	fma.rn.f32 	%f888, %f800, %f790, %f763;
	fma.rn.f32 	%f887, %f800, %f791, %f764;
	fma.rn.f32 	%f886, %f800, %f792, %f765;
	fma.rn.f32 	%f885, %f800, %f793, %f766;
	fma.rn.f32 	%f884, %f800, %f794, %f767;
	fma.rn.f32 	%f883, %f800, %f795, %f768;
	ld.shared.f32 	%f801, [%r242+220];
	fma.rn.f32 	%f882, %f801, %f788, %f770;
	fma.rn.f32 	%f881, %f801, %f789, %f771;
	fma.rn.f32 	%f880, %f801, %f790, %f772;
	fma.rn.f32 	%f879, %f801, %f791, %f773;
	fma.rn.f32 	%f878, %f801, %f792, %f774;
	fma.rn.f32 	%f877, %f801, %f793, %f775;
	fma.rn.f32 	%f876, %f801, %f794, %f776;
	fma.rn.f32 	%f875, %f801, %f795, %f777;
	ld.shared.f32 	%f802, [%r242+252];
	fma.rn.f32 	%f874, %f802, %f788, %f779;
	fma.rn.f32 	%f873, %f802, %f789, %f780;
	fma.rn.f32 	%f872, %f802, %f790, %f781;
	fma.rn.f32 	%f871, %f802, %f791, %f782;
	fma.rn.f32 	%f870, %f802, %f792, %f783;
	fma.rn.f32 	%f869, %f802, %f793, %f784;
	fma.rn.f32 	%f868, %f802, %f794, %f785;
	fma.rn.f32 	%f867, %f802, %f795, %f786;
	bar.sync 	0;
	add.s32 	%r417, %r417, 1;
	setp.eq.s32 	%p36, %r417, 0;
	shl.b32 	%r247, %r337, 3;
	add.s32 	%r416, %r416, %r247;
	add.s32 	%r415, %r415, %r247;
	add.s32 	%r414, %r414, 8;
	add.s32 	%r413, %r413, 8;
	add.s32 	%r412, %r412, 8;
	@%p36 bra 	$L__BB3_25;
	bra.uni 	$L__BB3_2;
$L__BB3_25:
	ld.param.u32 	%r338, [_Z38matrix_multiplication_kernel_sliced_v1PKfS0_Pfiii_param_5];
	ld.param.u32 	%r315, [_Z38matrix_multiplication_kernel_sliced_v1PKfS0_Pfiii_param_3];
	mov.u32 	%r248, %tid.y;
	shl.b32 	%r249, %r248, 3;
	mov.u32 	%r250, %ctaid.y;
	shl.b32 	%r251, %r250, 7;
	add.s32 	%r11, %r251, %r249;
	mov.u32 	%r252, %tid.x;
	shl.b32 	%r253, %r252, 3;
	mov.u32 	%r254, %ctaid.x;
	shl.b32 	%r255, %r254, 7;
	add.s32 	%r12, %r255, %r253;
	and.b32  	%r13, %r338, 3;
	setp.lt.s32 	%p37, %r11, %r315;
	@%p37 bra 	$L__BB3_26;
	bra.uni 	$L__BB3_193;
$L__BB3_26:
	ld.param.u32 	%r339, [_Z38matrix_multiplication_kernel_sliced_v1PKfS0_Pfiii_param_5];
	setp.eq.s32 	%p38, %r13, 0;
	mul.lo.s32 	%r26, %r11, %r339;
	add.s32 	%r27, %r12, 3;
	setp.lt.s32 	%p39, %r27, %r339;
	and.pred  	%p3, %p38, %p39;
	not.pred 	%p40, %p3;
	@%p40 bra 	$L__BB3_28;
	ld.param.u64 	%rd336, [_Z38matrix_multiplication_kernel_sliced_v1PKfS0_Pfiii_param_2];
	add.s32 	%r259, %r12, %r26;
	cvta.to.global.u64 	%rd60, %rd336;
	mul.wide.u32 	%rd61, %r259, 4;
	add.s64 	%rd62, %rd60, %rd61;
	st.global.v4.f32 	[%rd62], {%f930, %f929, %f928, %f927};
	bra.uni 	$L__BB3_36;
$L__BB3_28:
	ld.param.u32 	%r340, [_Z38matrix_multiplication_kernel_sliced_v1PKfS0_Pfiii_param_5];
	setp.ge.s32 	%p41, %r12, %r340;
	@%p41 bra 	$L__BB3_30;
	ld.param.u64 	%rd334, [_Z38matrix_multiplication_kernel_sliced_v1PKfS0_Pfiii_param_2];
	add.s32 	%r256, %r12, %r26;
	cvta.to.global.u64 	%rd52, %rd334;
	mul.wide.u32 	%rd53, %r256, 4;
	add.s64 	%rd54, %rd52, %rd53;
	st.global.f32 	[%rd54], %f930;
$L__BB3_30:
	ld.param.u32 	%r341, [_Z38matrix_multiplication_kernel_sliced_v1PKfS0_Pfiii_param_5];
	ld.param.u64 	%rd335, [_Z38matrix_multiplication_kernel_sliced_v1PKfS0_Pfiii_param_2];
	add.s32 	%r257, %r12, 1;
	setp.ge.s32 	%p42, %r257, %r341;
	cvt.u64.u32 	%rd55, %r26;
	cvt.u64.u32 	%rd56, %r12;
	add.s64 	%rd57, %rd56, %rd55;
	cvta.to.global.u64 	%rd58, %rd335;
	shl.b64 	%rd59, %rd57, 2;
	add.s64 	%rd1, %rd58, %rd59;
	@%p42 bra 	$L__BB3_32;
	st.global.f32 	[%rd1+4], %f929;
$L__BB3_32:
	ld.param.u32 	%r342, [_Z38matrix_multiplication_kernel_sliced_v1PKfS0_Pfiii_param_5];
	add.s32 	%r258, %r12, 2;
	setp.ge.s32 	%p43, %r258, %r342;
	@%p43 bra 	$L__BB3_34;
	st.global.f32 	[%rd1+8], %f928;
$L__BB3_34:
	ld.param.u32 	%r343, [_Z38matrix_multiplication_kernel_sliced_v1PKfS0_Pfiii_param_5];
	setp.ge.s32 	%p44, %r27, %r343;
	@%p44 bra 	$L__BB3_36;
	st.global.f32 	[%rd1+12], %f927;
$L__BB3_36:
	ld.param.u32 	%r344, [_Z38matrix_multiplication_kernel_sliced_v1PKfS0_Pfiii_param_5];
	add.s32 	%r28, %r12, 4;
	add.s32 	%r29, %r12, 7;
	setp.lt.s32 	%p46, %r29, %r344;
	and.pred  	%p4, %p38, %p46;
	@%p4 bra 	$L__BB3_45;
	ld.param.u32 	%r345, [_Z38matrix_multiplication_kernel_sliced_v1PKfS0_Pfiii_param_5];
	setp.ge.s32 	%p47, %r28, %r345;
	@%p47 bra 	$L__BB3_39;
	ld.param.u64 	%rd337, [_Z38matrix_multiplication_kernel_sliced_v1PKfS0_Pfiii_param_2];
	cvt.u64.u32 	%rd63, %r26;
	cvt.u64.u32 	%rd64, %r12;
	add.s64 	%rd65, %rd64, %rd63;
	cvta.to.global.u64 	%rd66, %rd337;
	shl.b64 	%rd67, %rd65, 2;
	add.s64 	%rd68, %rd66, %rd67;
	st.global.f32 	[%rd68+16], %f926;
$L__BB3_39:
	ld.param.u32 	%r346, [_Z38matrix_multiplication_kernel_sliced_v1PKfS0_Pfiii_param_5];
	add.s32 	%r260, %r12, 5;
	setp.ge.s32 	%p48, %r260, %r346;
	@%p48 bra 	$L__BB3_41;
	ld.param.u64 	%rd338, [_Z38matrix_multiplication_kernel_sliced_v1PKfS0_Pfiii_param_2];
	cvt.u64.u32 	%rd69, %r26;
	cvt.u64.u32 	%rd70, %r12;
	add.s64 	%rd71, %rd70, %rd69;
	cvta.to.global.u64 	%rd72, %rd338;
	shl.b64 	%rd73, %rd71, 2;
	add.s64 	%rd74, %rd72, %rd73;
	st.global.f32 	[%rd74+20], %f925;
$L__BB3_41:
	ld.param.u32 	%r347, [_Z38matrix_multiplication_kernel_sliced_v1PKfS0_Pfiii_param_5];
	add.s32 	%r261, %r12, 6;
	setp.ge.s32 	%p49, %r261, %r347;
	@%p49 bra 	$L__BB3_43;
	ld.param.u64 	%rd339, [_Z38matrix_multiplication_kernel_sliced_v1PKfS0_Pfiii_param_2];
	cvt.u64.u32 	%rd75, %r26;
	cvt.u64.u32 	%rd76, %r12;
	add.s64 	%rd77, %rd76, %rd75;
	cvta.to.global.u64 	%rd78, %rd339;
	shl.b64 	%rd79, %rd77, 2;
	add.s64 	%rd80, %rd78, %rd79;
	st.global.f32 	[%rd80+24], %f924;
$L__BB3_43:
	ld.param.u32 	%r348, [_Z38matrix_multiplication_kernel_sliced_v1PKfS0_Pfiii_param_5];
	setp.ge.s32 	%p50, %r29, %r348;
	@%p50 bra 	$L__BB3_46;
	ld.param.u64 	%rd340, [_Z38matrix_multiplication_kernel_sliced_v1PKfS0_Pfiii_param_2];
	cvt.u64.u32 	%rd81, %r26;
	cvt.u64.u32 	%rd82, %r12;
	add.s64 	%rd83, %rd82, %rd81;
	cvta.to.global.u64 	%rd84, %rd340;
	shl.b64 	%rd85, %rd83, 2;
	add.s64 	%rd86, %rd84, %rd85;
	st.global.f32 	[%rd86+28], %f923;
	bra.uni 	$L__BB3_46;
$L__BB3_45:
	ld.param.u64 	%rd341, [_Z38matrix_multiplication_kernel_sliced_v1PKfS0_Pfiii_param_2];
	cvt.u64.u32 	%rd87, %r26;
	cvt.u64.u32 	%rd88, %r12;
	add.s64 	%rd89, %rd88, %rd87;
	cvta.to.global.u64 	%rd90, %rd341;
	shl.b64 	%rd91, %rd89, 2;
	add.s64 	%rd92, %rd90, %rd91;
	st.global.v4.f32 	[%rd92+16], {%f926, %f925, %f924, %f923};
$L__BB3_46:
	ld.param.u32 	%r316, [_Z38matrix_multiplication_kernel_sliced_v1PKfS0_Pfiii_param_3];
	add.s32 	%r262, %r11, 1;
	setp.ge.s32 	%p51, %r262, %r316;
	@%p51 bra 	$L__BB3_193;
	ld.param.u32 	%r349, [_Z38matrix_multiplication_kernel_sliced_v1PKfS0_Pfiii_param_5];
	ld.param.u64 	%rd342, [_Z38matrix_multiplication_kernel_sliced_v1PKfS0_Pfiii_param_2];
	cvta.to.global.u64 	%rd2, %rd342;
	add.s32 	%r30, %r26, %r349;
	@%p3 bra 	$L__BB3_56;
	ld.param.u32 	%r350, [_Z38matrix_multiplication_kernel_sliced_v1PKfS0_Pfiii_param_5];
	setp.ge.s32 	%p52, %r12, %r350;
	@%p52 bra 	$L__BB3_50;
	add.s32 	%r263, %r12, %r30;
	mul.wide.u32 	%rd93, %r263, 4;
	add.s64 	%rd94, %rd2, %rd93;
	st.global.f32 	[%rd94], %f922;
$L__BB3_50:
	ld.param.u32 	%r351, [_Z38matrix_multiplication_kernel_sliced_v1PKfS0_Pfiii_param_5];
	add.s32 	%r264, %r12, 1;
	setp.ge.s32 	%p53, %r264, %r351;
	cvt.u64.u32 	%rd95, %r30;
	cvt.u64.u32 	%rd96, %r12;
	add.s64 	%rd97, %rd96, %rd95;
	shl.b64 	%rd98, %rd97, 2;
	add.s64 	%rd3, %rd2, %rd98;
	@%p53 bra 	$L__BB3_52;
	st.global.f32 	[%rd3+4], %f921;
$L__BB3_52:
	ld.param.u32 	%r352, [_Z38matrix_multiplication_kernel_sliced_v1PKfS0_Pfiii_param_5];
	add.s32 	%r265, %r12, 2;
	setp.ge.s32 	%p54, %r265, %r352;
	@%p54 bra 	$L__BB3_54;
	st.global.f32 	[%rd3+8], %f920;
$L__BB3_54:
	ld.param.u32 	%r353, [_Z38matrix_multiplication_kernel_sliced_v1PKfS0_Pfiii_param_5];
	setp.ge.s32 	%p55, %r27, %r353;
	@%p55 bra 	$L__BB3_57;
	st.global.f32 	[%rd3+12], %f919;
	bra.uni 	$L__BB3_57;
$L__BB3_56:
	add.s32 	%r266, %r12, %r30;
	mul.wide.u32 	%rd99, %r266, 4;
	add.s64 	%rd100, %rd2, %rd99;
	st.global.v4.f32 	[%rd100], {%f922, %f921, %f920, %f919};
$L__BB3_57:
	@%p4 bra 	$L__BB3_66;
	ld.param.u32 	%r354, [_Z38matrix_multiplication_kernel_sliced_v1PKfS0_Pfiii_param_5];
	setp.ge.s32 	%p56, %r28, %r354;
	@%p56 bra 	$L__BB3_60;
	cvt.u64.u32 	%rd101, %r30;
	cvt.u64.u32 	%rd102, %r12;
	add.s64 	%rd103, %rd102, %rd101;
	shl.b64 	%rd104, %rd103, 2;
	add.s64 	%rd105, %rd2, %rd104;
	st.global.f32 	[%rd105+16], %f918;
$L__BB3_60:
	ld.param.u32 	%r355, [_Z38matrix_multiplication_kernel_sliced_v1PKfS0_Pfiii_param_5];
	add.s32 	%r267, %r12, 5;
	setp.ge.s32 	%p57, %r267, %r355;
	@%p57 bra 	$L__BB3_62;
	cvt.u64.u32 	%rd106, %r30;
	cvt.u64.u32 	%rd107, %r12;
	add.s64 	%rd108, %rd107, %rd106;
	shl.b64 	%rd109, %rd108, 2;
	add.s64 	%rd110, %rd2, %rd109;
	st.global.f32 	[%rd110+20], %f917;
$L__BB3_62:
	ld.param.u32 	%r356, [_Z38matrix_multiplication_kernel_sliced_v1PKfS0_Pfiii_param_5];
	add.s32 	%r268, %r12, 6;
	setp.ge.s32 	%p58, %r268, %r356;
	@%p58 bra 	$L__BB3_64;
	cvt.u64.u32 	%rd111, %r30;
	cvt.u64.u32 	%rd112, %r12;
	add.s64 	%rd113, %rd112, %rd111;
	shl.b64 	%rd114, %rd113, 2;
	add.s64 	%rd115, %rd2, %rd114;
	st.global.f32 	[%rd115+24], %f916;
$L__BB3_64:
	ld.param.u32 	%r357, [_Z38matrix_multiplication_kernel_sliced_v1PKfS0_Pfiii_param_5];
	setp.ge.s32 	%p59, %r29, %r357;
	@%p59 bra 	$L__BB3_67;
	cvt.u64.u32 	%rd116, %r30;
	cvt.u64.u32 	%rd117, %r12;
	add.s64 	%rd118, %rd117, %rd116;
	shl.b64 	%rd119, %rd118, 2;
	add.s64 	%rd120, %rd2, %rd119;
	st.global.f32 	[%rd120+28], %f915;
	bra.uni 	$L__BB3_67;
$L__BB3_66:
	cvt.u64.u32 	%rd121, %r30;
	cvt.u64.u32 	%rd122, %r12;
	add.s64 	%rd123, %rd122, %rd121;
	shl.b64 	%rd124, %rd123, 2;
	add.s64 	%rd125, %rd2, %rd124;
	st.global.v4.f32 	[%rd125+16], {%f918, %f917, %f916, %f915};
$L__BB3_67:
	ld.param.u32 	%r317, [_Z38matrix_multiplication_kernel_sliced_v1PKfS0_Pfiii_param_3];
	add.s32 	%r269, %r11, 2;
	setp.ge.s32 	%p60, %r269, %r317;
	@%p60 bra 	$L__BB3_193;
	ld.param.u32 	%r358, [_Z38matrix_multiplication_kernel_sliced_v1PKfS0_Pfiii_param_5];
	add.s32 	%r31, %r30, %r358;
	@%p3 bra 	$L__BB3_77;
	ld.param.u32 	%r359, [_Z38matrix_multiplication_kernel_sliced_v1PKfS0_Pfiii_param_5];
	setp.ge.s32 	%p61, %r12, %r359;
	@%p61 bra 	$L__BB3_71;
	add.s32 	%r270, %r12, %r31;
	mul.wide.u32 	%rd126, %r270, 4;
	add.s64 	%rd127, %rd2, %rd126;
	st.global.f32 	[%rd127], %f914;
$L__BB3_71:
	ld.param.u32 	%r360, [_Z38matrix_multiplication_kernel_sliced_v1PKfS0_Pfiii_param_5];
	add.s32 	%r271, %r12, 1;
	setp.ge.s32 	%p62, %r271, %r360;
	cvt.u64.u32 	%rd128, %r31;
	cvt.u64.u32 	%rd129, %r12;
	add.s64 	%rd130, %rd129, %rd128;
	shl.b64 	%rd131, %rd130, 2;
	add.s64 	%rd4, %rd2, %rd131;
	@%p62 bra 	$L__BB3_73;
	st.global.f32 	[%rd4+4], %f913;
$L__BB3_73:
	ld.param.u32 	%r361, [_Z38matrix_multiplication_kernel_sliced_v1PKfS0_Pfiii_param_5];
	add.s32 	%r272, %r12, 2;
	setp.ge.s32 	%p63, %r272, %r361;
	@%p63 bra 	$L__BB3_75;
	st.global.f32 	[%rd4+8], %f912;
$L__BB3_75:
	ld.param.u32 	%r362, [_Z38matrix_multiplication_kernel_sliced_v1PKfS0_Pfiii_param_5];
	setp.ge.s32 	%p64, %r27, %r362;
	@%p64 bra 	$L__BB3_78;
	st.global.f32 	[%rd4+12], %f911;
	bra.uni 	$L__BB3_78;
$L__BB3_77:
	add.s32 	%r273, %r12, %r31;
	mul.wide.u32 	%rd132, %r273, 4;
	add.s64 	%rd133, %rd2, %rd132;
	st.global.v4.f32 	[%rd133], {%f914, %f913, %f912, %f911};
$L__BB3_78:
	@%p4 bra 	$L__BB3_87;
	ld.param.u32 	%r363, [_Z38matrix_multiplication_kernel_sliced_v1PKfS0_Pfiii_param_5];
	setp.ge.s32 	%p65, %r28, %r363;
	@%p65 bra 	$L__BB3_81;
	cvt.u64.u32 	%rd134, %r31;
	cvt.u64.u32 	%rd135, %r12;
	add.s64 	%rd136, %rd135, %rd134;
	shl.b64 	%rd137, %rd136, 2;
	add.s64 	%rd138, %rd2, %rd137;
	st.global.f32 	[%rd138+16], %f910;
$L__BB3_81:
	ld.param.u32 	%r364, [_Z38matrix_multiplication_kernel_sliced_v1PKfS0_Pfiii_param_5];
	add.s32 	%r274, %r12, 5;
	setp.ge.s32 	%p66, %r274, %r364;
	@%p66 bra 	$L__BB3_83;
	cvt.u64.u32 	%rd139, %r31;
	cvt.u64.u32 	%rd140, %r12;
	add.s64 	%rd141, %rd140, %rd139;
	shl.b64 	%rd142, %rd141, 2;
	add.s64 	%rd143, %rd2, %rd142;
	st.global.f32 	[%rd143+20], %f909;
$L__BB3_83:
	ld.param.u32 	%r365, [_Z38matrix_multiplication_kernel_sliced_v1PKfS0_Pfiii_param_5];
	add.s32 	%r275, %r12, 6;
	setp.ge.s32 	%p67, %r275, %r365;
	@%p67 bra 	$L__BB3_85;
	cvt.u64.u32 	%rd144, %r31;
	cvt.u64.u32 	%rd145, %r12;
	add.s64 	%rd146, %rd145, %rd144;
	shl.b64 	%rd147, %rd146, 2;
	add.s64 	%rd148, %rd2, %rd147;
	st.global.f32 	[%rd148+24], %f908;
$L__BB3_85:
	ld.param.u32 	%r366, [_Z38matrix_multiplication_kernel_sliced_v1PKfS0_Pfiii_param_5];
	setp.ge.s32 	%p68, %r29, %r366;
	@%p68 bra 	$L__BB3_88;
	cvt.u64.u32 	%rd149, %r31;
	cvt.u64.u32 	%rd150, %r12;
	add.s64 	%rd151, %rd150, %rd149;
	shl.b64 	%rd152, %rd151, 2;
	add.s64 	%rd153, %rd2, %rd152;
	st.global.f32 	[%rd153+28], %f907;
	bra.uni 	$L__BB3_88;
$L__BB3_87:
	cvt.u64.u32 	%rd154, %r31;
	cvt.u64.u32 	%rd155, %r12;
	add.s64 	%rd156, %rd155, %rd154;
	shl.b64 	%rd157, %rd156, 2;
	add.s64 	%rd158, %rd2, %rd157;
	st.global.v4.f32 	[%rd158+16], {%f910, %f909, %f908, %f907};
$L__BB3_88:
	ld.param.u32 	%r318, [_Z38matrix_multiplication_kernel_sliced_v1PKfS0_Pfiii_param_3];
	add.s32 	%r276, %r11, 3;
	setp.ge.s32 	%p69, %r276, %r318;
	@%p69 bra 	$L__BB3_193;
	ld.param.u32 	%r367, [_Z38matrix_multiplication_kernel_sliced_v1PKfS0_Pfiii_param_5];
	add.s32 	%r32, %r31, %r367;
	@%p3 bra 	$L__BB3_98;
	ld.param.u32 	%r368, [_Z38matrix_multiplication_kernel_sliced_v1PKfS0_Pfiii_param_5];
	setp.ge.s32 	%p70, %r12, %r368;
	@%p70 bra 	$L__BB3_92;
	add.s32 	%r277, %r12, %r32;
	mul.wide.u32 	%rd159, %r277, 4;
	add.s64 	%rd160, %rd2, %rd159;
	st.global.f32 	[%rd160], %f906;
$L__BB3_92:
	ld.param.u32 	%r369, [_Z38matrix_multiplication_kernel_sliced_v1PKfS0_Pfiii_param_5];
	add.s32 	%r278, %r12, 1;
	setp.ge.s32 	%p71, %r278, %r369;
	cvt.u64.u32 	%rd161, %r32;
	cvt.u64.u32 	%rd162, %r12;
	add.s64 	%rd163, %rd162, %rd161;
	shl.b64 	%rd164, %rd163, 2;
	add.s64 	%rd5, %rd2, %rd164;
	@%p71 bra 	$L__BB3_94;
	st.global.f32 	[%rd5+4], %f905;
$L__BB3_94:
	ld.param.u32 	%r370, [_Z38matrix_multiplication_kernel_sliced_v1PKfS0_Pfiii_param_5];
	add.s32 	%r279, %r12, 2;
	setp.ge.s32 	%p72, %r279, %r370;
	@%p72 bra 	$L__BB3_96;
	st.global.f32 	[%rd5+8], %f904;
$L__BB3_96:
	ld.param.u32 	%r371, [_Z38matrix_multiplication_kernel_sliced_v1PKfS0_Pfiii_param_5];
	setp.ge.s32 	%p73, %r27, %r371;
	@%p73 bra 	$L__BB3_99;
	st.global.f32 	[%rd5+12], %f903;
	bra.uni 	$L__BB3_99;
$L__BB3_98:
	add.s32 	%r280, %r12, %r32;
	mul.wide.u32 	%rd165, %r280, 4;
	add.s64 	%rd166, %rd2, %rd165;
	st.global.v4.f32 	[%rd166], {%f906, %f905, %f904, %f903};
$L__BB3_99:
	@%p4 bra 	$L__BB3_108;
	ld.param.u32 	%r372, [_Z38matrix_multiplication_kernel_sliced_v1PKfS0_Pfiii_param_5];
	setp.ge.s32 	%p74, %r28, %r372;
	@%p74 bra 	$L__BB3_102;
	cvt.u64.u32 	%rd167, %r32;
	cvt.u64.u32 	%rd168, %r12;
	add.s64 	%rd169, %rd168, %rd167;
	shl.b64 	%rd170, %rd169, 2;
	add.s64 	%rd171, %rd2, %rd170;
	st.global.f32 	[%rd171+16], %f902;
$L__BB3_102:
	ld.param.u32 	%r373, [_Z38matrix_multiplication_kernel_sliced_v1PKfS0_Pfiii_param_5];
	add.s32 	%r281, %r12, 5;
	setp.ge.s32 	%p75, %r281, %r373;
	@%p75 bra 	$L__BB3_104;
	cvt.u64.u32 	%rd172, %r32;
	cvt.u64.u32 	%rd173, %r12;
	add.s64 	%rd174, %rd173, %rd172;
	shl.b64 	%rd175, %rd174, 2;
	add.s64 	%rd176, %rd2, %rd175;
	st.global.f32 	[%rd176+20], %f901;
$L__BB3_104:
	ld.param.u32 	%r374, [_Z38matrix_multiplication_kernel_sliced_v1PKfS0_Pfiii_param_5];
	add.s32 	%r282, %r12, 6;
	setp.ge.s32 	%p76, %r282, %r374;
	@%p76 bra 	$L__BB3_106;
	cvt.u64.u32 	%rd177, %r32;
	cvt.u64.u32 	%rd178, %r12;
	add.s64 	%rd179, %rd178, %rd177;
	shl.b64 	%rd180, %rd179, 2;
	add.s64 	%rd181, %rd2, %rd180;
	st.global.f32 	[%rd181+24], %f900;
$L__BB3_106:
	ld.param.u32 	%r375, [_Z38matrix_multiplication_kernel_sliced_v1PKfS0_Pfiii_param_5];
	setp.ge.s32 	%p77, %r29, %r375;
	@%p77 bra 	$L__BB3_109;
	cvt.u64.u32 	%rd182, %r32;
	cvt.u64.u32 	%rd183, %r12;
	add.s64 	%rd184, %rd183, %rd182;
	shl.b64 	%rd185, %rd184, 2;
	add.s64 	%rd186, %rd2, %rd185;
	st.global.f32 	[%rd186+28], %f899;
	bra.uni 	$L__BB3_109;
$L__BB3_108:
	cvt.u64.u32 	%rd187, %r32;
	cvt.u64.u32 	%rd188, %r12;
	add.s64 	%rd189, %rd188, %rd187;
	shl.b64 	%rd190, %rd189, 2;
	add.s64 	%rd191, %rd2, %rd190;
	st.global.v4.f32 	[%rd191+16], {%f902, %f901, %f900, %f899};
$L__BB3_109:
	ld.param.u32 	%r319, [_Z38matrix_multiplication_kernel_sliced_v1PKfS0_Pfiii_param_3];
	add.s32 	%r283, %r11, 4;
	setp.ge.s32 	%p78, %r283, %r319;
	@%p78 bra 	$L__BB3_193;
	ld.param.u32 	%r376, [_Z38matrix_multiplication_kernel_sliced_v1PKfS0_Pfiii_param_5];
	add.s32 	%r33, %r32, %r376;
	@%p3 bra 	$L__BB3_119;
	ld.param.u32 	%r377, [_Z38matrix_multiplication_kernel_sliced_v1PKfS0_Pfiii_param_5];
	setp.ge.s32 	%p79, %r12, %r377;
	@%p79 bra 	$L__BB3_113;
	add.s32 	%r284, %r12, %r33;
	mul.wide.u32 	%rd192, %r284, 4;
	add.s64 	%rd193, %rd2, %rd192;
	st.global.f32 	[%rd193], %f898;
$L__BB3_113:
	ld.param.u32 	%r378, [_Z38matrix_multiplication_kernel_sliced_v1PKfS0_Pfiii_param_5];
	add.s32 	%r285, %r12, 1;
	setp.ge.s32 	%p80, %r285, %r378;
	cvt.u64.u32 	%rd194, %r33;
	cvt.u64.u32 	%rd195, %r12;
	add.s64 	%rd196, %rd195, %rd194;
	shl.b64 	%rd197, %rd196, 2;
	add.s64 	%rd6, %rd2, %rd197;
	@%p80 bra 	$L__BB3_115;
	st.global.f32 	[%rd6+4], %f897;
$L__BB3_115:
	ld.param.u32 	%r379, [_Z38matrix_multiplication_kernel_sliced_v1PKfS0_Pfiii_param_5];
	add.s32 	%r286, %r12, 2;
	setp.ge.s32 	%p81, %r286, %r379;
	@%p81 bra 	$L__BB3_117;
	st.global.f32 	[%rd6+8], %f896;
$L__BB3_117:
	ld.param.u32 	%r380, [_Z38matrix_multiplication_kernel_sliced_v1PKfS0_Pfiii_param_5];
	setp.ge.s32 	%p82, %r27, %r380;
	@%p82 bra 	$L__BB3_120;
	st.global.f32 	[%rd6+12], %f895;
	bra.uni 	$L__BB3_120;
$L__BB3_119:
	add.s32 	%r287, %r12, %r33;
	mul.wide.u32 	%rd198, %r287, 4;
	add.s64 	%rd199, %rd2, %rd198;
	st.global.v4.f32 	[%rd199], {%f898, %f897, %f896, %f895};
$L__BB3_120:
	@%p4 bra 	$L__BB3_129;
	ld.param.u32 	%r381, [_Z38matrix_multiplication_kernel_sliced_v1PKfS0_Pfiii_param_5];
	setp.ge.s32 	%p83, %r28, %r381;
	@%p83 bra 	$L__BB3_123;
	cvt.u64.u32 	%rd200, %r33;
	cvt.u64.u32 	%rd201, %r12;
	add.s64 	%rd202, %rd201, %rd200;
	shl.b64 	%rd203, %rd202, 2;
	add.s64 	%rd204, %rd2, %rd203;
	st.global.f32 	[%rd204+16], %f894;
$L__BB3_123:
	ld.param.u32 	%r382, [_Z38matrix_multiplication_kernel_sliced_v1PKfS0_Pfiii_param_5];
	add.s32 	%r288, %r12, 5;
	setp.ge.s32 	%p84, %r288, %r382;
	@%p84 bra 	$L__BB3_125;
	cvt.u64.u32 	%rd205, %r33;
	cvt.u64.u32 	%rd206, %r12;
	add.s64 	%rd207, %rd206, %rd205;
	shl.b64 	%rd208, %rd207, 2;
	add.s64 	%rd209, %rd2, %rd208;
	st.global.f32 	[%rd209+20], %f893;
$L__BB3_125:
	ld.param.u32 	%r383, [_Z38matrix_multiplication_kernel_sliced_v1PKfS0_Pfiii_param_5];
	add.s32 	%r289, %r12, 6;
	setp.ge.s32 	%p85, %r289, %r383;
	@%p85 bra 	$L__BB3_127;
	cvt.u64.u32 	%rd210, %r33;
	cvt.u64.u32 	%rd211, %r12;
	add.s64 	%rd212, %rd211, %rd210;
	shl.b64 	%rd213, %rd212, 2;
	add.s64 	%rd214, %rd2, %rd213;
	st.global.f32 	[%rd214+24], %f892;
$L__BB3_127:
	ld.param.u32 	%r384, [_Z38matrix_multiplication_kernel_sliced_v1PKfS0_Pfiii_param_5];
	setp.ge.s32 	%p86, %r29, %r384;
	@%p86 bra 	$L__BB3_130;
	cvt.u64.u32 	%rd215, %r33;
	cvt.u64.u32 	%rd216, %r12;
	add.s64 	%rd217, %rd216, %rd215;
	shl.b64 	%rd218, %rd217, 2;
	add.s64 	%rd219, %rd2, %rd218;
	st.global.f32 	[%rd219+28], %f891;
	bra.uni 	$L__BB3_130;
$L__BB3_129:
	cvt.u64.u32 	%rd220, %r33;
	cvt.u64.u32 	%rd221, %r12;
	add.s64 	%rd222, %rd221, %rd220;
	shl.b64 	%rd223, %rd222, 2;
	add.s64 	%rd224, %rd2, %rd223;
	st.global.v4.f32 	[%rd224+16], {%f894, %f893, %f892, %f891};
$L__BB3_130:
	ld.param.u32 	%r320, [_Z38matrix_multiplication_kernel_sliced_v1PKfS0_Pfiii_param_3];
	add.s32 	%r290, %r11, 5;
	setp.ge.s32 	%p87, %r290, %r320;
	@%p87 bra 	$L__BB3_193;
	ld.param.u32 	%r385, [_Z38matrix_multiplication_kernel_sliced_v1PKfS0_Pfiii_param_5];
	add.s32 	%r34, %r33, %r385;
	@%p3 bra 	$L__BB3_140;
	ld.param.u32 	%r386, [_Z38matrix_multiplication_kernel_sliced_v1PKfS0_Pfiii_param_5];
	setp.ge.s32 	%p88, %r12, %r386;
	@%p88 bra 	$L__BB3_134;
	add.s32 	%r291, %r12, %r34;
	mul.wide.u32 	%rd225, %r291, 4;
	add.s64 	%rd226, %rd2, %rd225;
	st.global.f32 	[%rd226], %f890;
$L__BB3_134:
	ld.param.u32 	%r387, [_Z38matrix_multiplication_kernel_sliced_v1PKfS0_Pfiii_param_5];
	add.s32 	%r292, %r12, 1;
	setp.ge.s32 	%p89, %r292, %r387;
	cvt.u64.u32 	%rd227, %r34;
	cvt.u64.u32 	%rd228, %r12;
	add.s64 	%rd229, %rd228, %rd227;
	shl.b64 	%rd230, %rd229, 2;
	add.s64 	%rd7, %rd2, %rd230;
	@%p89 bra 	$L__BB3_136;
	st.global.f32 	[%rd7+4], %f889;
$L__BB3_136:
	ld.param.u32 	%r388, [_Z38matrix_multiplication_kernel_sliced_v1PKfS0_Pfiii_param_5];
	add.s32 	%r293, %r12, 2;
	setp.ge.s32 	%p90, %r293, %r388;
	@%p90 bra 	$L__BB3_138;
	st.global.f32 	[%rd7+8], %f888;
$L__BB3_138:
	ld.param.u32 	%r389, [_Z38matrix_multiplication_kernel_sliced_v1PKfS0_Pfiii_param_5];
	setp.ge.s32 	%p91, %r27, %r389;
	@%p91 bra 	$L__BB3_141;
	st.global.f32 	[%rd7+12], %f887;
	bra.uni 	$L__BB3_141;
$L__BB3_140:
	add.s32 	%r294, %r12, %r34;
	mul.wide.u32 	%rd231, %r294, 4;
	add.s64 	%rd232, %rd2, %rd231;
	st.global.v4.f32 	[%rd232], {%f890, %f889, %f888, %f887};
$L__BB3_141:
	@%p4 bra 	$L__BB3_150;
	ld.param.u32 	%r390, [_Z38matrix_multiplication_kernel_sliced_v1PKfS0_Pfiii_param_5];
	setp.ge.s32 	%p92, %r28, %r390;
	@%p92 bra 	$L__BB3_144;
	cvt.u64.u32 	%rd233, %r34;
	cvt.u64.u32 	%rd234, %r12;
	add.s64 	%rd235, %rd234, %rd233;
	shl.b64 	%rd236, %rd235, 2;
	add.s64 	%rd237, %rd2, %rd236;
	st.global.f32 	[%rd237+16], %f886;
$L__BB3_144:
	ld.param.u32 	%r391, [_Z38matrix_multiplication_kernel_sliced_v1PKfS0_Pfiii_param_5];
	add.s32 	%r295, %r12, 5;
	setp.ge.s32 	%p93, %r295, %r391;
	@%p93 bra 	$L__BB3_146;
	cvt.u64.u32 	%rd238, %r34;
	cvt.u64.u32 	%rd239, %r12;
	add.s64 	%rd240, %rd239, %rd238;
	shl.b64 	%rd241, %rd240, 2;
	add.s64 	%rd242, %rd2, %rd241;
	st.global.f32 	[%rd242+20], %f885;
$L__BB3_146:
	ld.param.u32 	%r392, [_Z38matrix_multiplication_kernel_sliced_v1PKfS0_Pfiii_param_5];
	add.s32 	%r296, %r12, 6;
	setp.ge.s32 	%p94, %r296, %r392;
	@%p94 bra 	$L__BB3_148;
	cvt.u64.u32 	%rd243, %r34;
	cvt.u64.u32 	%rd244, %r12;
	add.s64 	%rd245, %rd244, %rd243;
	shl.b64 	%rd246, %rd245, 2;
	add.s64 	%rd247, %rd2, %rd246;
	st.global.f32 	[%rd247+24], %f884;
$L__BB3_148:
	ld.param.u32 	%r393, [_Z38matrix_multiplication_kernel_sliced_v1PKfS0_Pfiii_param_5];
	setp.ge.s32 	%p95, %r29, %r393;
	@%p95 bra 	$L__BB3_151;
	cvt.u64.u32 	%rd248, %r34;
	cvt.u64.u32 	%rd249, %r12;
	add.s64 	%rd250, %rd249, %rd248;
	shl.b64 	%rd251, %rd250, 2;
	add.s64 	%rd252, %rd2, %rd251;
	st.global.f32 	[%rd252+28], %f883;
	bra.uni 	$L__BB3_151;
$L__BB3_150:
	cvt.u64.u32 	%rd253, %r34;
	cvt.u64.u32 	%rd254, %r12;
	add.s64 	%rd255, %rd254, %rd253;
	shl.b64 	%rd256, %rd255, 2;
	add.s64 	%rd257, %rd2, %rd256;
	st.global.v4.f32 	[%rd257+16], {%f886, %f885, %f884, %f883};
$L__BB3_151:
	ld.param.u32 	%r321, [_Z38matrix_multiplication_kernel_sliced_v1PKfS0_Pfiii_param_3];
	add.s32 	%r297, %r11, 6;
	setp.ge.s32 	%p96, %r297, %r321;
	@%p96 bra 	$L__BB3_193;
	ld.param.u32 	%r394, [_Z38matrix_multiplication_kernel_sliced_v1PKfS0_Pfiii_param_5];
	add.s32 	%r35, %r34, %r394;
	@%p3 bra 	$L__BB3_161;
	ld.param.u32 	%r395, [_Z38matrix_multiplication_kernel_sliced_v1PKfS0_Pfiii_param_5];
	setp.ge.s32 	%p97, %r12, %r395;
	@%p97 bra 	$L__BB3_155;
	add.s32 	%r298, %r12, %r35;
	mul.wide.u32 	%rd258, %r298, 4;
	add.s64 	%rd259, %rd2, %rd258;
	st.global.f32 	[%rd259], %f882;
$L__BB3_155:
	ld.param.u32 	%r396, [_Z38matrix_multiplication_kernel_sliced_v1PKfS0_Pfiii_param_5];
	add.s32 	%r299, %r12, 1;
	setp.ge.s32 	%p98, %r299, %r396;
	cvt.u64.u32 	%rd260, %r35;
	cvt.u64.u32 	%rd261, %r12;
	add.s64 	%rd262, %rd261, %rd260;
	shl.b64 	%rd263, %rd262, 2;
	add.s64 	%rd8, %rd2, %rd263;
	@%p98 bra 	$L__BB3_157;
	st.global.f32 	[%rd8+4], %f881;
$L__BB3_157:
	ld.param.u32 	%r397, [_Z38matrix_multiplication_kernel_sliced_v1PKfS0_Pfiii_param_5];
	add.s32 	%r300, %r12, 2;
	setp.ge.s32 	%p99, %r300, %r397;
	@%p99 bra 	$L__BB3_159;
	st.global.f32 	[%rd8+8], %f880;
$L__BB3_159:
	ld.param.u32 	%r398, [_Z38matrix_multiplication_kernel_sliced_v1PKfS0_Pfiii_param_5];
	setp.ge.s32 	%p100, %r27, %r398;
	@%p100 bra 	$L__BB3_162;
	st.global.f32 	[%rd8+12], %f879;
	bra.uni 	$L__BB3_162;
$L__BB3_161:
	add.s32 	%r301, %r12, %r35;
	mul.wide.u32 	%rd264, %r301, 4;
	add.s64 	%rd265, %rd2, %rd264;
	st.global.v4.f32 	[%rd265], {%f882, %f881, %f880, %f879};
$L__BB3_162:
	@%p4 bra 	$L__BB3_171;
	ld.param.u32 	%r399, [_Z38matrix_multiplication_kernel_sliced_v1PKfS0_Pfiii_param_5];
	setp.ge.s32 	%p101, %r28, %r399;
	@%p101 bra 	$L__BB3_165;
	cvt.u64.u32 	%rd266, %r35;
	cvt.u64.u32 	%rd267, %r12;
	add.s64 	%rd268, %rd267, %rd266;
	shl.b64 	%rd269, %rd268, 2;
	add.s64 	%rd270, %rd2, %rd269;
	st.global.f32 	[%rd270+16], %f878;
$L__BB3_165:
	ld.param.u32 	%r400, [_Z38matrix_multiplication_kernel_sliced_v1PKfS0_Pfiii_param_5];
	add.s32 	%r302, %r12, 5;
	setp.ge.s32 	%p102, %r302, %r400;
	@%p102 bra 	$L__BB3_167;
	cvt.u64.u32 	%rd271, %r35;
	cvt.u64.u32 	%rd272, %r12;
	add.s64 	%rd273, %rd272, %rd271;
	shl.b64 	%rd274, %rd273, 2;
	add.s64 	%rd275, %rd2, %rd274;
	st.global.f32 	[%rd275+20], %f877;
$L__BB3_167:
	ld.param.u32 	%r401, [_Z38matrix_multiplication_kernel_sliced_v1PKfS0_Pfiii_param_5];
	add.s32 	%r303, %r12, 6;
	setp.ge.s32 	%p103, %r303, %r401;
	@%p103 bra 	$L__BB3_169;
	cvt.u64.u32 	%rd276, %r35;
	cvt.u64.u32 	%rd277, %r12;
	add.s64 	%rd278, %rd277, %rd276;
	shl.b64 	%rd279, %rd278, 2;
	add.s64 	%rd280, %rd2, %rd279;
	st.global.f32 	[%rd280+24], %f876;
$L__BB3_169:
	ld.param.u32 	%r402, [_Z38matrix_multiplication_kernel_sliced_v1PKfS0_Pfiii_param_5];
	setp.ge.s32 	%p104, %r29, %r402;
	@%p104 bra 	$L__BB3_172;
	cvt.u64.u32 	%rd281, %r35;
	cvt.u64.u32 	%rd282, %r12;
	add.s64 	%rd283, %rd282, %rd281;
	shl.b64 	%rd284, %rd283, 2;
	add.s64 	%rd285, %rd2, %rd284;
	st.global.f32 	[%rd285+28], %f875;
	bra.uni 	$L__BB3_172;
$L__BB3_171:
	cvt.u64.u32 	%rd286, %r35;
	cvt.u64.u32 	%rd287, %r12;
	add.s64 	%rd288, %rd287, %rd286;
	shl.b64 	%rd289, %rd288, 2;
	add.s64 	%rd290, %rd2, %rd289;
	st.global.v4.f32 	[%rd290+16], {%f878, %f877, %f876, %f875};
$L__BB3_172:
	ld.param.u32 	%r322, [_Z38matrix_multiplication_kernel_sliced_v1PKfS0_Pfiii_param_3];
	add.s32 	%r304, %r11, 7;
	setp.ge.s32 	%p105, %r304, %r322;
	@%p105 bra 	$L__BB3_193;
	ld.param.u32 	%r403, [_Z38matrix_multiplication_kernel_sliced_v1PKfS0_Pfiii_param_5];
	add.s32 	%r36, %r35, %r403;
	@%p3 bra 	$L__BB3_182;
	ld.param.u32 	%r404, [_Z38matrix_multiplication_kernel_sliced_v1PKfS0_Pfiii_param_5];
	setp.ge.s32 	%p106, %r12, %r404;
	@%p106 bra 	$L__BB3_176;
	add.s32 	%r305, %r12, %r36;
	mul.wide.u32 	%rd291, %r305, 4;
	add.s64 	%rd292, %rd2, %rd291;
	st.global.f32 	[%rd292], %f874;
$L__BB3_176:
	ld.param.u32 	%r405, [_Z38matrix_multiplication_kernel_sliced_v1PKfS0_Pfiii_param_5];
	add.s32 	%r306, %r12, 1;
	setp.ge.s32 	%p107, %r306, %r405;
	cvt.u64.u32 	%rd293, %r36;
	cvt.u64.u32 	%rd294, %r12;
	add.s64 	%rd295, %rd294, %rd293;
	shl.b64 	%rd296, %rd295, 2;
	add.s64 	%rd9, %rd2, %rd296;
	@%p107 bra 	$L__BB3_178;
	st.global.f32 	[%rd9+4], %f873;
$L__BB3_178:
	ld.param.u32 	%r406, [_Z38matrix_multiplication_kernel_sliced_v1PKfS0_Pfiii_param_5];
	add.s32 	%r307, %r12, 2;
	setp.ge.s32 	%p108, %r307, %r406;
	@%p108 bra 	$L__BB3_180;
	st.global.f32 	[%rd9+8], %f872;
$L__BB3_180:
	ld.param.u32 	%r407, [_Z38matrix_multiplication_kernel_sliced_v1PKfS0_Pfiii_param_5];
	setp.ge.s32 	%p109, %r27, %r407;
	@%p109 bra 	$L__BB3_183;
	st.global.f32 	[%rd9+12], %f871;
	bra.uni 	$L__BB3_183;
$L__BB3_182:
	add.s32 	%r308, %r12, %r36;
	mul.wide.u32 	%rd297, %r308, 4;
	add.s64 	%rd298, %rd2, %rd297;
	st.global.v4.f32 	[%rd298], {%f874, %f873, %f872, %f871};
$L__BB3_183:
	@%p4 bra 	$L__BB3_192;
	ld.param.u32 	%r408, [_Z38matrix_multiplication_kernel_sliced_v1PKfS0_Pfiii_param_5];
	setp.ge.s32 	%p110, %r28, %r408;
	@%p110 bra 	$L__BB3_186;
	cvt.u64.u32 	%rd299, %r36;
	cvt.u64.u32 	%rd300, %r12;
	add.s64 	%rd301, %rd300, %rd299;
	shl.b64 	%rd302, %rd301, 2;
	add.s64 	%rd303, %rd2, %rd302;
	st.global.f32 	[%rd303+16], %f870;
$L__BB3_186:
	ld.param.u32 	%r409, [_Z38matrix_multiplication_kernel_sliced_v1PKfS0_Pfiii_param_5];
	add.s32 	%r309, %r12, 5;
	setp.ge.s32 	%p111, %r309, %r409;
	@%p111 bra 	$L__BB3_188;
	cvt.u64.u32 	%rd304, %r36;
	cvt.u64.u32 	%rd305, %r12;
	add.s64 	%rd306, %rd305, %rd304;
	shl.b64 	%rd307, %rd306, 2;
	add.s64 	%rd308, %rd2, %rd307;
	st.global.f32 	[%rd308+20], %f869;
$L__BB3_188:
	ld.param.u32 	%r410, [_Z38matrix_multiplication_kernel_sliced_v1PKfS0_Pfiii_param_5];
	add.s32 	%r310, %r12, 6;
	setp.ge.s32 	%p112, %r310, %r410;
	@%p112 bra 	$L__BB3_190;
	cvt.u64.u32 	%rd309, %r36;
	cvt.u64.u32 	%rd310, %r12;
	add.s64 	%rd311, %rd310, %rd309;
	shl.b64 	%rd312, %rd311, 2;
	add.s64 	%rd313, %rd2, %rd312;
	st.global.f32 	[%rd313+24], %f868;
$L__BB3_190:
	ld.param.u32 	%r411, [_Z38matrix_multiplication_kernel_sliced_v1PKfS0_Pfiii_param_5];
	setp.ge.s32 	%p113, %r29, %r411;
	@%p113 bra 	$L__BB3_193;
	cvt.u64.u32 	%rd314, %r36;
	cvt.u64.u32 	%rd315, %r12;
	add.s64 	%rd316, %rd315, %rd314;
	shl.b64 	%rd317, %rd316, 2;
	add.s64 	%rd318, %rd2, %rd317;
	st.global.f32 	[%rd318+28], %f867;
	bra.uni 	$L__BB3_193;
$L__BB3_192:
	cvt.u64.u32 	%rd319, %r36;
	cvt.u64.u32 	%rd320, %r12;
	add.s64 	%rd321, %rd320, %rd319;
	shl.b64 	%rd322, %rd321, 2;
	add.s64 	%rd323, %rd2, %rd322;
	st.global.v4.f32 	[%rd323+16], {%f870, %f869, %f868, %f867};
$L__BB3_193:
	ret;

}


// ===== COMPILED SASS (sm_100) =====

	.target	sm_100

	.elftype	@"ET_EXEC"


//--------------------- .note.nv.tkinfo           --------------------------
	.section	.note.nv.tkinfo,"",@"SHT_NOTE"
	.sectionflags	@"SHF_NOTE_NV_TKINFO"
	.tkinfo
        /*0018*/ 	.word	0x00000002
        /*0030*/ 	.string	""
        /*0030*/ 	.string	"ptxas"
        /*0030*/ 	.string	"Cuda compilation tools, release 13.0, V13.0.88"
        /*0030*/ 	.string	"Build cuda_13.0.r13.0/compiler.36424714_0"
        /*0030*/ 	.string	"-arch sm_100 -m 64 "



//--------------------- .note.nv.cuinfo           --------------------------
	.section	.note.nv.cuinfo,"",@"SHT_NOTE"
	.sectionflags	@"SHF_NOTE_NV_CUINFO"
        /*0018*/ 	.short	0x0002
        /*001a*/ 	.short	0x0064
        /*001c*/ 	.short	0x0082
	.zero		2


//--------------------- .nv.info                  --------------------------
	.section	.nv.info,"",@"SHT_CUDA_INFO"
	.align	4


	//----- nvinfo : EIATTR_REGCOUNT
	.align		4
        /*0000*/ 	.byte	0x04, 0x2f
        /*0002*/ 	.short	(.L_1 - .L_0)
	.align		4
.L_0:
        /*0004*/ 	.word	index@(_Z28matrix_multiplication_kernelPKfS0_Pfiii)
        /*0008*/ 	.word	0x00000020


	//----- nvinfo : EIATTR_FRAME_SIZE
	.align		4
.L_1:
        /*000c*/ 	.byte	0x04, 0x11
        /*000e*/ 	.short	(.L_3 - .L_2)
	.align		4
.L_2:
        /*0010*/ 	.word	index@(_Z28matrix_multiplication_kernelPKfS0_Pfiii)
        /*0014*/ 	.word	0x00000000


	//----- nvinfo : EIATTR_REGCOUNT
	.align		4
.L_3:
        /*0018*/ 	.byte	0x04, 0x2f
        /*001a*/ 	.short	(.L_5 - .L_4)
	.align		4
.L_4:
        /*001c*/ 	.word	index@(_Z35matrix_multiplication_kernel_slicedPKfS0_Pfiii)
        /*0020*/ 	.word	0x00000020


	//----- nvinfo : EIATTR_FRAME_SIZE
	.align		4
.L_5:
        /*0024*/ 	.byte	0x04, 0x11
        /*0026*/ 	.short	(.L_7 - .L_6)
	.align		4
.L_6:
        /*0028*/ 	.word	index@(_Z35matrix_multiplication_kernel_slicedPKfS0_Pfiii)
        /*002c*/ 	.word	0x00000000


	//----- nvinfo : EIATTR_REGCOUNT
	.align		4
.L_7:
        /*0030*/ 	.byte	0x04, 0x2f
        /*0032*/ 	.short	(.L_9 - .L_8)
	.align		4
.L_8:
        /*0034*/ 	.word	index@(_Z40matrix_multiplication_kernel_sliced_vec4PKfS0_Pfiii)
        /*0038*/ 	.word	0x00000020


	//----- nvinfo : EIATTR_FRAME_SIZE
	.align		4
.L_9:
        /*003c*/ 	.byte	0x04, 0x11
        /*003e*/ 	.short	(.L_11 - .L_10)
	.align		4
.L_10:
        /*0040*/ 	.word	index@(_Z40matrix_multiplication_kernel_sliced_vec4PKfS0_Pfiii)
        /*0044*/ 	.word	0x00000000


	//----- nvinfo : EIATTR_REGCOUNT
	.align		4
.L_11:
        /*0048*/ 	.byte	0x04, 0x2f
        /*004a*/ 	.short	(.L_13 - .L_12)
	.align		4
.L_12:
        /*004c*/ 	.word	index@(_Z38matrix_multiplication_kernel_sliced_v1PKfS0_Pfiii)
        /*0050*/ 	.word	0x00000081


	//----- nvinfo : EIATTR_FRAME_SIZE
	.align		4
.L_13:
        /*0054*/ 	.byte	0x04, 0x11
        /*0056*/ 	.short	(.L_15 - .L_14)
	.align		4
.L_14:
        /*0058*/ 	.word	index@(_Z38matrix_multiplication_kernel_sliced_v1PKfS0_Pfiii)
        /*005c*/ 	.word	0x00000000


	//----- nvinfo : EIATTR_MIN_STACK_SIZE
	.align		4
.L_15:
        /*0060*/ 	.byte	0x04, 0x12
        /*0062*/ 	.short	(.L_17 - .L_16)
	.align		4
.L_16:
        /*0064*/ 	.word	index@(_Z38matrix_multiplication_kernel_sliced_v1PKfS0_Pfiii)
        /*0068*/ 	.word	0x00000000


	//----- nvinfo : EIATTR_MIN_STACK_SIZE
	.align		4
.L_17:
        /*006c*/ 	.byte	0x04, 0x12
        /*006e*/ 	.short	(.L_19 - .L_18)
	.align		4
.L_18:
        /*0070*/ 	.word	index@(_Z40matrix_multiplication_kernel_sliced_vec4PKfS0_Pfiii)
        /*0074*/ 	.word	0x00000000


	//----- nvinfo : EIATTR_MIN_STACK_SIZE
	.align		4
.L_19:
        /*0078*/ 	.byte	0x04, 0x12
        /*007a*/ 	.short	(.L_21 - .L_20)
	.align		4
.L_20:
        /*007c*/ 	.word	index@(_Z35matrix_multiplication_kernel_slicedPKfS0_Pfiii)
        /*0080*/ 	.word	0x00000000


	//----- nvinfo : EIATTR_MIN_STACK_SIZE
	.align		4
.L_21:
        /*0084*/ 	.byte	0x04, 0x12
        /*0086*/ 	.short	(.L_23 - .L_22)
	.align		4
.L_22:
        /*0088*/ 	.word	index@(_Z28matrix_multiplication_kernelPKfS0_Pfiii)
        /*008c*/ 	.word	0x00000000
.L_23:


//--------------------- .nv.compat                --------------------------
	.section	.nv.compat,"",@"SHT_CUDA_COMPAT_INFO"
	.align	4
        /*0000*/ 	.byte	0x02, 0x09, 0x00, 0x00, 0x02, 0x02, 0x01, 0x00, 0x02, 0x05, 0x05, 0x00, 0x03, 0x07, 0x01, 0x01
        /*0010*/ 	.byte	0x02, 0x03, 0x00, 0x00, 0x02, 0x06, 0x01, 0x00, 0x04, 0x0b, 0x08, 0x00, 0x09, 0x00, 0x00, 0x00
        /*0020*/ 	.byte	0x00, 0x00, 0x00, 0x00


//--------------------- .nv.info._Z38matrix_multiplication_kernel_sliced_v1PKfS0_Pfiii --------------------------
	.section	.nv.info._Z38matrix_multiplication_kernel_sliced_v1PKfS0_Pfiii,"",@"SHT_CUDA_INFO"
	.sectionflags	@""
	.align	4


	//----- nvinfo : EIATTR_CUDA_API_VERSION
	.align		4
        /*0000*/ 	.byte	0x04, 0x37
        /*0002*/ 	.short	(.L_25 - .L_24)
.L_24:
        /*0004*/ 	.word	0x00000082


	//----- nvinfo : EIATTR_KPARAM_INFO
	.align		4
.L_25:
        /*0008*/ 	.byte	0x04, 0x17
        /*000a*/ 	.short	(.L_27 - .L_26)
.L_26:
        /*000c*/ 	.word	0x00000000
        /*0010*/ 	.short	0x0005
        /*0012*/ 	.short	0x0020
        /*0014*/ 	.byte	0x00, 0xf0, 0x11, 0x00


	//----- nvinfo : EIATTR_KPARAM_INFO
	.align		4
.L_27:
        /*0018*/ 	.byte	0x04, 0x17
        /*001a*/ 	.short	(.L_29 - .L_28)
.L_28:
        /*001c*/ 	.word	0x00000000
        /*0020*/ 	.short	0x0004
        /*0022*/ 	.short	0x001c
        /*0024*/ 	.byte	0x00, 0xf0, 0x11, 0x00


	//----- nvinfo : EIATTR_KPARAM_INFO
	.align		4
.L_29:
        /*0028*/ 	.byte	0x04, 0x17
        /*002a*/ 	.short	(.L_31 - .L_30)
.L_30:
        /*002c*/ 	.word	0x00000000
        /*0030*/ 	.short	0x0003
        /*0032*/ 	.short	0x0018
        /*0034*/ 	.byte	0x00, 0xf0, 0x11, 0x00


	//----- nvinfo : EIATTR_KPARAM_INFO
	.align		4
.L_31:
        /*0038*/ 	.byte	0x04, 0x17
        /*003a*/ 	.short	(.L_33 - .L_32)
.L_32:
        /*003c*/ 	.word	0x00000000
        /*0040*/ 	.short	0x0002
        /*0042*/ 	.short	0x0010
        /*0044*/ 	.byte	0x00, 0xf5, 0x21, 0x00


	//----- nvinfo : EIATTR_KPARAM_INFO
	.align		4
.L_33:
        /*0048*/ 	.byte	0x04, 0x17
        /*004a*/ 	.short	(.L_35 - .L_34)
.L_34:
        /*004c*/ 	.word	0x00000000
        /*0050*/ 	.short	0x0001
        /*0052*/ 	.short	0x0008
        /*0054*/ 	.byte	0x00, 0xf5, 0x21, 0x00


	//----- nvinfo : EIATTR_KPARAM_INFO
	.align		4
.L_35:
        /*0058*/ 	.byte	0x04, 0x17
        /*005a*/ 	.short	(.L_37 - .L_36)
.L_36:
        /*005c*/ 	.word	0x00000000
        /*0060*/ 	.short	0x0000
        /*0062*/ 	.short	0x0000
        /*0064*/ 	.byte	0x00, 0xf5, 0x21, 0x00


	//----- nvinfo : EIATTR_SPARSE_MMA_MASK
	.align		4
.L_37:
        /*0068*/ 	.byte	0x03, 0x50
        /*006a*/ 	.short	0x0000


	//----- nvinfo : EIATTR_MAXREG_COUNT
	.align		4
        /*006c*/ 	.byte	0x03, 0x1b
        /*006e*/ 	.short	0x00ff


	//----- nvinfo : EIATTR_NUM_BARRIERS
	.align		4
        /*0070*/ 	.byte	0x02, 0x4c
        /*0072*/ 	.byte	0x01
	.zero		1


	//----- nvinfo : EIATTR_MERCURY_ISA_VERSION
	.align		4
        /*0074*/ 	.byte	0x03, 0x5f
        /*0076*/ 	.short	0x0101


	//----- nvinfo : EIATTR_VRC_CTA_INIT_COUNT
	.align		4
        /*0078*/ 	.byte	0x02, 0x4a
	.zero		1
	.zero		1


	//----- nvinfo : EIATTR_EXIT_INSTR_OFFSETS
	.align		4
        /*007c*/ 	.byte	0x04, 0x1c
        /*007e*/ 	.short	(.L_39 - .L_38)


	//   ....[0]....
.L_38:
        /*0080*/ 	.word	0x00005e20


	//   ....[1]....
        /*0084*/ 	.word	0x00006310


	//   ....[2]....
        /*0088*/ 	.word	0x00006790


	//   ....[3]....
        /*008c*/ 	.word	0x00006c10


	//   ....[4]....
        /*0090*/ 	.word	0x00007090


	//   ....[5]....
        /*0094*/ 	.word	0x00007510


	//   ....[6]....
        /*0098*/ 	.word	0x00007990


	//   ....[7]....
        /*009c*/ 	.word	0x00007e10


	//   ....[8]....
        /*00a0*/ 	.word	0x00008170


	//   ....[9]....
        /*00a4*/ 	.word	0x000081e0


	//   ....[10]....
        /*00a8*/ 	.word	0x00008250


	//----- nvinfo : EIATTR_CRS_STACK_SIZE
	.align		4
.L_39:
        /*00ac*/ 	.byte	0x04, 0x1e
        /*00ae*/ 	.short	(.L_41 - .L_40)
.L_40:
        /*00b0*/ 	.word	0x00000000


	//----- nvinfo : EIATTR_CBANK_PARAM_SIZE
	.align		4
.L_41:
        /*00b4*/ 	.byte	0x03, 0x19
        /*00b6*/ 	.short	0x0024


	//----- nvinfo : EIATTR_PARAM_CBANK
	.align		4
        /*00b8*/ 	.byte	0x04, 0x0a
        /*00ba*/ 	.short	(.L_43 - .L_42)
	.align		4
.L_42:
        /*00bc*/ 	.word	index@(.nv.constant0._Z38matrix_multiplication_kernel_sliced_v1PKfS0_Pfiii)
        /*00c0*/ 	.short	0x0380
        /*00c2*/ 	.short	0x0024


	//----- nvinfo : EIATTR_SW_WAR
	.align		4
.L_43:
        /*00c4*/ 	.byte	0x04, 0x36
        /*00c6*/ 	.short	(.L_45 - .L_44)
.L_44:
        /*00c8*/ 	.word	0x00000008
.L_45:


//--------------------- .nv.info._Z40matrix_multiplication_kernel_sliced_vec4PKfS0_Pfiii --------------------------
	.section	.nv.info._Z40matrix_multiplication_kernel_sliced_vec4PKfS0_Pfiii,"",@"SHT_CUDA_INFO"
	.sectionflags	@""
	.align	4


	//----- nvinfo : EIATTR_CUDA_API_VERSION
	.align		4
        /*0000*/ 	.byte	0x04, 0x37
        /*0002*/ 	.short	(.L_47 - .L_46)
.L_46:
        /*0004*/ 	.word	0x00000082


	//----- nvinfo : EIATTR_KPARAM_INFO
	.align		4
.L_47:
        /*0008*/ 	.byte	0x04, 0x17
        /*000a*/ 	.short	(.L_49 - .L_48)
.L_48:
        /*000c*/ 	.word	0x00000000
        /*0010*/ 	.short	0x0005
        /*0012*/ 	.short	0x0020
        /*0014*/ 	.byte	0x00, 0xf0, 0x11, 0x00


	//----- nvinfo : EIATTR_KPARAM_INFO
	.align		4
.L_49:
        /*0018*/ 	.byte	0x04, 0x17
        /*001a*/ 	.short	(.L_51 - .L_50)
.L_50:
        /*001c*/ 	.word	0x00000000
        /*0020*/ 	.short	0x0004
        /*0022*/ 	.short	0x001c
        /*0024*/ 	.byte	0x00, 0xf0, 0x11, 0x00


	//----- nvinfo : EIATTR_KPARAM_INFO
	.align		4
.L_51:
        /*0028*/ 	.byte	0x04, 0x17
        /*002a*/ 	.short	(.L_53 - .L_52)
.L_52:
        /*002c*/ 	.word	0x00000000
        /*0030*/ 	.short	0x0003
        /*0032*/ 	.short	0x0018
        /*0034*/ 	.byte	0x00, 0xf0, 0x11, 0x00


	//----- nvinfo : EIATTR_KPARAM_INFO
	.align		4
.L_53:
        /*0038*/ 	.byte	0x04, 0x17
        /*003a*/ 	.short	(.L_55 - .L_54)
.L_54:
        /*003c*/ 	.word	0x00000000
        /*0040*/ 	.short	0x0002
        /*0042*/ 	.short	0x0010
        /*0044*/ 	.byte	0x00, 0xf5, 0x21, 0x00


	//----- nvinfo : EIATTR_KPARAM_INFO
	.align		4
.L_55:
        /*0048*/ 	.byte	0x04, 0x17
        /*004a*/ 	.short	(.L_57 - .L_56)
.L_56:
        /*004c*/ 	.word	0x00000000
        /*0050*/ 	.short	0x0001
        /*0052*/ 	.short	0x0008
        /*0054*/ 	.byte	0x00, 0xf5, 0x21, 0x00


	//----- nvinfo : EIATTR_KPARAM_INFO
	.align		4
.L_57:
        /*0058*/ 	.byte	0x04, 0x17
        /*005a*/ 	.short	(.L_59 - .L_58)
.L_58:
        /*005c*/ 	.word	0x00000000
        /*0060*/ 	.short	0x0000
        /*0062*/ 	.short	0x0000
        /*0064*/ 	.byte	0x00, 0xf5, 0x21, 0x00


	//----- nvinfo : EIATTR_SPARSE_MMA_MASK
	.align		4
.L_59:
        /*0068*/ 	.byte	0x03, 0x50
        /*006a*/ 	.short	0x0000


	//----- nvinfo : EIATTR_MAXREG_COUNT
	.align		4
        /*006c*/ 	.byte	0x03, 0x1b
        /*006e*/ 	.short	0x00ff


	//----- nvinfo : EIATTR_NUM_BARRIERS
	.align		4
        /*0070*/ 	.byte	0x02, 0x4c
        /*0072*/ 	.byte	0x01
	.zero		1


	//----- nvinfo : EIATTR_MERCURY_ISA_VERSION
	.align		4
        /*0074*/ 	.byte	0x03, 0x5f
        /*0076*/ 	.short	0x0101


	//----- nvinfo : EIATTR_VRC_CTA_INIT_COUNT
	.align		4
        /*0078*/ 	.byte	0x02, 0x4a
	.zero		1
	.zero		1


	//----- nvinfo : EIATTR_EXIT_INSTR_OFFSETS
	.align		4
        /*007c*/ 	.byte	0x04, 0x1c
        /*007e*/ 	.short	(.L_61 - .L_60)


	//   ....[0]....
.L_60:
        /*0080*/ 	.word	0x00000a60


	//   ....[1]....
        /*0084*/ 	.word	0x00000ab0


	//----- nvinfo : EIATTR_CRS_STACK_SIZE
	.align		4
.L_61:
        /*0088*/ 	.byte	0x04, 0x1e
        /*008a*/ 	.short	(.L_63 - .L_62)
.L_62:
        /*008c*/ 	.word	0x00000000


	//----- nvinfo : EIATTR_CBANK_PARAM_SIZE
	.align		4
.L_63:
        /*0090*/ 	.byte	0x03, 0x19
        /*0092*/ 	.short	0x0024


	//----- nvinfo : EIATTR_PARAM_CBANK
	.align		4
        /*0094*/ 	.byte	0x04, 0x0a
        /*0096*/ 	.short	(.L_65 - .L_64)
	.align		4
.L_64:
        /*0098*/ 	.word	index@(.nv.constant0._Z40matrix_multiplication_kernel_sliced_vec4PKfS0_Pfiii)
        /*009c*/ 	.short	0x0380
        /*009e*/ 	.short	0x0024


	//----- nvinfo : EIATTR_SW_WAR
	.align		4
.L_65:
        /*00a0*/ 	.byte	0x04, 0x36
        /*00a2*/ 	.short	(.L_67 - .L_66)
.L_66:
        /*00a4*/ 	.word	0x00000008
.L_67:


//--------------------- .nv.info._Z35matrix_multiplication_kernel_slicedPKfS0_Pfiii --------------------------
	.section	.nv.info._Z35matrix_multiplication_kernel_slicedPKfS0_Pfiii,"",@"SHT_CUDA_INFO"
	.sectionflags	@""
	.align	4


	//----- nvinfo : EIATTR_CUDA_API_VERSION
	.align		4
        /*0000*/ 	.byte	0x04, 0x37
        /*0002*/ 	.short	(.L_69 - .L_68)
.L_68:
        /*0004*/ 	.word	0x00000082


	//----- nvinfo : EIATTR_KPARAM_INFO
	.align		4
.L_69:
        /*0008*/ 	.byte	0x04, 0x17
        /*000a*/ 	.short	(.L_71 - .L_70)
.L_70:
        /*000c*/ 	.word	0x00000000
        /*0010*/ 	.short	0x0005
        /*0012*/ 	.short	0x0020
        /*0014*/ 	.byte	0x00, 0xf0, 0x11, 0x00


	//----- nvinfo : EIATTR_KPARAM_INFO
	.align		4
.L_71:
        /*0018*/ 	.byte	0x04, 0x17
        /*001a*/ 	.short	(.L_73 - .L_72)
.L_72:
        /*001c*/ 	.word	0x00000000
        /*0020*/ 	.short	0x0004
        /*0022*/ 	.short	0x001c
        /*0024*/ 	.byte	0x00, 0xf0, 0x11, 0x00


	//----- nvinfo : EIATTR_KPARAM_INFO
	.align		4
.L_73:
        /*0028*/ 	.byte	0x04, 0x17
        /*002a*/ 	.short	(.L_75 - .L_74)
.L_74:
        /*002c*/ 	.word	0x00000000
        /*0030*/ 	.short	0x0003
        /*0032*/ 	.short	0x0018
        /*0034*/ 	.byte	0x00, 0xf0, 0x11, 0x00


	//----- nvinfo : EIATTR_KPARAM_INFO
	.align		4
.L_75:
        /*0038*/ 	.byte	0x04, 0x17
        /*003a*/ 	.short	(.L_77 - .L_76)
.L_76:
        /*003c*/ 	.word	0x00000000
        /*0040*/ 	.short	0x0002
        /*0042*/ 	.short	0x0010
        /*0044*/ 	.byte	0x00, 0xf5, 0x21, 0x00


	//----- nvinfo : EIATTR_KPARAM_INFO
	.align		4
.L_77:
        /*0048*/ 	.byte	0x04, 0x17
        /*004a*/ 	.short	(.L_79 - .L_78)
.L_78:
        /*004c*/ 	.word	0x00000000
        /*0050*/ 	.short	0x0001
        /*0052*/ 	.short	0x0008
        /*0054*/ 	.byte	0x00, 0xf5, 0x21, 0x00


	//----- nvinfo : EIATTR_KPARAM_INFO
	.align		4
.L_79:
        /*0058*/ 	.byte	0x04, 0x17
        /*005a*/ 	.short	(.L_81 - .L_80)
.L_80:
        /*005c*/ 	.word	0x00000000
        /*0060*/ 	.short	0x0000
        /*0062*/ 	.short	0x0000
        /*0064*/ 	.byte	0x00, 0xf5, 0x21, 0x00


	//----- nvinfo : EIATTR_SPARSE_MMA_MASK
	.align		4
.L_81:
        /*0068*/ 	.byte	0x03, 0x50
        /*006a*/ 	.short	0x0000


	//----- nvinfo : EIATTR_MAXREG_COUNT
	.align		4
        /*006c*/ 	.byte	0x03, 0x1b
        /*006e*/ 	.short	0x00ff


	//----- nvinfo : EIATTR_NUM_BARRIERS
	.align		4
        /*0070*/ 	.byte	0x02, 0x4c
        /*0072*/ 	.byte	0x01
	.zero		1


	//----- nvinfo : EIATTR_MERCURY_ISA_VERSION
	.align		4
        /*0074*/ 	.byte	0x03, 0x5f
        /*0076*/ 	.short	0x0101


	//----- nvinfo : EIATTR_VRC_CTA_INIT_COUNT
	.align		4
        /*0078*/ 	.byte	0x02, 0x4a
	.zero		1
	.zero		1


	//----- nvinfo : EIATTR_EXIT_INSTR_OFFSETS
	.align		4
        /*007c*/ 	.byte	0x04, 0x1c
        /*007e*/ 	.short	(.L_83 - .L_82)


	//   ....[0]....
.L_82:
        /*0080*/ 	.word	0x00000de0


	//   ....[1]....
        /*0084*/ 	.word	0x00000e30


	//----- nvinfo : EIATTR_CBANK_PARAM_SIZE
	.align		4
.L_83:
        /*0088*/ 	.byte	0x03, 0x19
        /*008a*/ 	.short	0x0024


	//----- nvinfo : EIATTR_PARAM_CBANK
	.align		4
        /*008c*/ 	.byte	0x04, 0x0a
        /*008e*/ 	.short	(.L_85 - .L_84)
	.align		4
.L_84:
        /*0090*/ 	.word	index@(.nv.constant0._Z35matrix_multiplication_kernel_slicedPKfS0_Pfiii)
        /*0094*/ 	.short	0x0380
        /*0096*/ 	.short	0x0024


	//----- nvinfo : EIATTR_SW_WAR
	.align		4
.L_85:
        /*0098*/ 	.byte	0x04, 0x36
        /*009a*/ 	.short	(.L_87 - .L_86)
.L_86:
        /*009c*/ 	.word	0x00000008
.L_87:


//--------------------- .nv.info._Z28matrix_multiplication_kernelPKfS0_Pfiii --------------------------
	.section	.nv.info._Z28matrix_multiplication_kernelPKfS0_Pfiii,"",@"SHT_CUDA_INFO"
	.sectionflags	@""
	.align	4


	//----- nvinfo : EIATTR_CUDA_API_VERSION
	.align		4
        /*0000*/ 	.byte	0x04, 0x37
        /*0002*/ 	.short	(.L_89 - .L_88)
.L_88:
        /*0004*/ 	.word	0x00000082


	//----- nvinfo : EIATTR_KPARAM_INFO
	.align		4
.L_89:
        /*0008*/ 	.byte	0x04, 0x17
        /*000a*/ 	.short	(.L_91 - .L_90)
.L_90:
        /*000c*/ 	.word	0x00000000
        /*0010*/ 	.short	0x0005
        /*0012*/ 	.short	0x0020
        /*0014*/ 	.byte	0x00, 0xf0, 0x11, 0x00


	//----- nvinfo : EIATTR_KPARAM_INFO
	.align		4
.L_91:
        /*0018*/ 	.byte	0x04, 0x17
        /*001a*/ 	.short	(.L_93 - .L_92)
.L_92:
        /*001c*/ 	.word	0x00000000
        /*0020*/ 	.short	0x0004
        /*0022*/ 	.short	0x001c
        /*0024*/ 	.byte	0x00, 0xf0, 0x11, 0x00


	//----- nvinfo : EIATTR_KPARAM_INFO
	.align		4
.L_93:
        /*0028*/ 	.byte	0x04, 0x17
        /*002a*/ 	.short	(.L_95 - .L_94)
.L_94:
        /*002c*/ 	.word	0x00000000
        /*0030*/ 	.short	0x0003
        /*0032*/ 	.short	0x0018
        /*0034*/ 	.byte	0x00, 0xf0, 0x11, 0x00


	//----- nvinfo : EIATTR_KPARAM_INFO
	.align		4
.L_95:
        /*0038*/ 	.byte	0x04, 0x17
        /*003a*/ 	.short	(.L_97 - .L_96)
.L_96:
        /*003c*/ 	.word	0x00000000
        /*0040*/ 	.short	0x0002
        /*0042*/ 	.short	0x0010
        /*0044*/ 	.byte	0x00, 0xf5, 0x21, 0x00


	//----- nvinfo : EIATTR_KPARAM_INFO
	.align		4
.L_97:
        /*0048*/ 	.byte	0x04, 0x17
        /*004a*/ 	.short	(.L_99 - .L_98)
.L_98:
        /*004c*/ 	.word	0x00000000
        /*0050*/ 	.short	0x0001
        /*0052*/ 	.short	0x0008
        /*0054*/ 	.byte	0x00, 0xf5, 0x21, 0x00


	//----- nvinfo : EIATTR_KPARAM_INFO
	.align		4
.L_99:
        /*0058*/ 	.byte	0x04, 0x17
        /*005a*/ 	.short	(.L_101 - .L_100)
.L_100:
        /*005c*/ 	.word	0x00000000
        /*0060*/ 	.short	0x0000
        /*0062*/ 	.short	0x0000
        /*0064*/ 	.byte	0x00, 0xf5, 0x21, 0x00


	//----- nvinfo : EIATTR_SPARSE_MMA_MASK
	.align		4
.L_101:
        /*0068*/ 	.byte	0x03, 0x50
        /*006a*/ 	.short	0x0000


	//----- nvinfo : EIATTR_MAXREG_COUNT
	.align		4
        /*006c*/ 	.byte	0x03, 0x1b
        /*006e*/ 	.short	0x00ff


	//----- nvinfo : EIATTR_MERCURY_ISA_VERSION
	.align		4
        /*0070*/ 	.byte	0x03, 0x5f
        /*0072*/ 	.short	0x0101


	//----- nvinfo : EIATTR_VRC_CTA_INIT_COUNT
	.align		4
        /*0074*/ 	.byte	0x02, 0x4a
	.zero		1
	.zero		1


	//----- nvinfo : EIATTR_EXIT_INSTR_OFFSETS
	.align		4
        /*0078*/ 	.byte	0x04, 0x1c
        /*007a*/ 	.short	(.L_103 - .L_102)


	//   ....[0]....
.L_102:
        /*007c*/ 	.word	0x000000d0


	//   ....[1]....
        /*0080*/ 	.word	0x000008f0


	//----- nvinfo : EIATTR_CBANK_PARAM_SIZE
	.align		4
.L_103:
        /*0084*/ 	.byte	0x03, 0x19
        /*0086*/ 	.short	0x0024


	//----- nvinfo : EIATTR_PARAM_CBANK
	.align		4
        /*0088*/ 	.byte	0x04, 0x0a
        /*008a*/ 	.short	(.L_105 - .L_104)
	.align		4
.L_104:
        /*008c*/ 	.word	index@(.nv.constant0._Z28matrix_multiplication_kernelPKfS0_Pfiii)
        /*0090*/ 	.short	0x0380
        /*0092*/ 	.short	0x0024


	//----- nvinfo : EIATTR_SW_WAR
	.align		4
.L_105:
        /*0094*/ 	.byte	0x04, 0x36
        /*0096*/ 	.short	(.L_107 - .L_106)
.L_106:
        /*0098*/ 	.word	0x00000008
.L_107:


//--------------------- .nv.callgraph             --------------------------
	.section	.nv.callgraph,"",@"SHT_CUDA_CALLGRAPH"
	.align	4
	.sectionentsize	8
	.align		4
        /*0000*/ 	.word	0x00000000
	.align		4
        /*0004*/ 	.word	0xffffffff
	.align		4
        /*0008*/ 	.word	0x00000000
	.align		4
        /*000c*/ 	.word	0xfffffffe
	.align		4
        /*0010*/ 	.word	0x00000000
	.align		4
        /*0014*/ 	.word	0xfffffffd
	.align		4
        /*0018*/ 	.word	0x00000000
	.align		4
        /*001c*/ 	.word	0xfffffffc


//--------------------- .text._Z38matrix_multiplication_kernel_sliced_v1PKfS0_Pfiii --------------------------
	.section	.text._Z38matrix_multiplication_kernel_sliced_v1PKfS0_Pfiii,"ax",@progbits
	.align	128
        .global         _Z38matrix_multiplication_kernel_sliced_v1PKfS0_Pfiii
        .type           _Z38matrix_multiplication_kernel_sliced_v1PKfS0_Pfiii,@function
        .size           _Z38matrix_multiplication_kernel_sliced_v1PKfS0_Pfiii,(.L_x_76 - _Z38matrix_multiplication_kernel_sliced_v1PKfS0_Pfiii)
        .other          _Z38matrix_multiplication_kernel_sliced_v1PKfS0_Pfiii,@"STO_CUDA_ENTRY STV_DEFAULT"
_Z38matrix_multiplication_kernel_sliced_v1PKfS0_Pfiii:
.text._Z38matrix_multiplication_kernel_sliced_v1PKfS0_Pfiii:
[----:B------:R-:W-:Y:S01]  /*0000*/  LDC R1, c[0x0][0x37c] ;  /* 0x0000df00ff017b82 */ /* 0x000fe20000000800 */
[----:B------:R-:W0:Y:S01]  /*0010*/  S2R R0, SR_TID.X ;  /* 0x0000000000007919 */ /* 0x000e220000002100 */
[----:B------:R-:W1:Y:S06]  /*0020*/  LDCU UR8, c[0x0][0x39c] ;  /* 0x00007380ff0877ac */ /* 0x000e6c0008000800 */
[----:B------:R-:W2:Y:S01]  /*0030*/  S2UR UR5, SR_CTAID.Y ;  /* 0x00000000000579c3 */ /* 0x000ea20000002600 */
[----:B------:R-:W-:Y:S01]  /*0040*/  CS2R R70, SRZ ;  /* 0x0000000000467805 */ /* 0x000fe2000001ff00 */
[----:B------:R-:W0:Y:S01]  /*0050*/  S2R R2, SR_TID.Y ;  /* 0x0000000000027919 */ /* 0x000e220000002200 */
[----:B------:R-:W0:Y:S01]  /*0060*/  LDCU UR4, c[0x0][0x360] ;  /* 0x00006c00ff0477ac */ /* 0x000e220008000800 */
[----:B------:R-:W-:-:S02]  /*0070*/  CS2R R68, SRZ ;  /* 0x0000000000447805 */ /* 0x000fc4000001ff00 */
[----:B------:R-:W-:Y:S02]  /*0080*/  CS2R R66, SRZ ;  /* 0x0000000000427805 */ /* 0x000fe4000001ff00 */
[----:B------:R-:W-:Y:S02]  /*0090*/  CS2R R64, SRZ ;  /* 0x0000000000407805 */ /* 0x000fe4000001ff00 */
[----:B------:R-:W-:Y:S02]  /*00a0*/  CS2R R62, SRZ ;  /* 0x00000000003e7805 */ /* 0x000fe4000001ff00 */
[----:B------:R-:W-:Y:S02]  /*00b0*/  CS2R R60, SRZ ;  /* 0x00000000003c7805 */ /* 0x000fe4000001ff00 */
[----:B------:R-:W-:Y:S02]  /*00c0*/  CS2R R58, SRZ ;  /* 0x00000000003a7805 */ /* 0x000fe4000001ff00 */
[----:B------:R-:W-:-:S02]  /*00d0*/  CS2R R56, SRZ ;  /* 0x0000000000387805 */ /* 0x000fc4000001ff00 */
[----:B------:R-:W-:Y:S02]  /*00e0*/  CS2R R54, SRZ ;  /* 0x0000000000367805 */ /* 0x000fe4000001ff00 */
[----:B------:R-:W-:Y:S02]  /*00f0*/  CS2R R52, SRZ ;  /* 0x0000000000347805 */ /* 0x000fe4000001ff00 */
[----:B------:R-:W-:Y:S02]  /*0100*/  CS2R R50, SRZ ;  /* 0x0000000000327805 */ /* 0x000fe4000001ff00 */
[----:B------:R-:W-:Y:S02]  /*0110*/  CS2R R48, SRZ ;  /* 0x0000000000307805 */ /* 0x000fe4000001ff00 */
[----:B------:R-:W-:Y:S02]  /*0120*/  CS2R R46, SRZ ;  /* 0x00000000002e7805 */ /* 0x000fe4000001ff00 */
[----:B------:R-:W-:Y:S01]  /*0130*/  CS2R R44, SRZ ;  /* 0x00000000002c7805 */ /* 0x000fe2000001ff00 */
[----:B-1----:R-:W-:Y:S01]  /*0140*/  UISETP.GE.AND UP0, UPT, UR8, 0x1, UPT ;  /* 0x000000010800788c */ /* 0x002fe2000bf06270 */
[----:B------:R-:W-:-:S02]  /*0150*/  CS2R R42, SRZ ;  /* 0x00000000002a7805 */ /* 0x000fc4000001ff00 */
[----:B------:R-:W-:Y:S02]  /*0160*/  CS2R R40, SRZ ;  /* 0x0000000000287805 */ /* 0x000fe4000001ff00 */
[----:B------:R-:W-:Y:S02]  /*0170*/  CS2R R38, SRZ ;  /* 0x0000000000267805 */ /* 0x000fe4000001ff00 */
[----:B------:R-:W-:Y:S02]  /*0180*/  CS2R R36, SRZ ;  /* 0x0000000000247805 */ /* 0x000fe4000001ff00 */
[----:B------:R-:W-:Y:S02]  /*0190*/  CS2R R34, SRZ ;  /* 0x0000000000227805 */ /* 0x000fe4000001ff00 */
[----:B------:R-:W-:Y:S02]  /*01a0*/  CS2R R32, SRZ ;  /* 0x0000000000207805 */ /* 0x000fe4000001ff00 */
[----:B--2---:R-:W-:-:S02]  /*01b0*/  MOV R4, UR5 ;  /* 0x0000000500047c02 */ /* 0x004fc40008000f00 */
        /* <DEDUP_REMOVED lines=8> */
[----:B------:R-:W-:Y:S01]  /*0240*/  CS2R R14, SRZ ;  /* 0x00000000000e7805 */ /* 0x000fe2000001ff00 */
[----:B0-----:R-:W-:Y:S01]  /*0250*/  IMAD R3, R2, UR4, R0 ;  /* 0x0000000402037c24 */ /* 0x001fe2000f8e0200 */
[----:B------:R-:W-:Y:S02]  /*0260*/  CS2R R12, SRZ ;  /* 0x00000000000c7805 */ /* 0x000fe4000001ff00 */
[----:B------:R-:W-:Y:S02]  /*0270*/  CS2R R10, SRZ ;  /* 0x00000000000a7805 */ /* 0x000fe4000001ff00 */
[----:B------:R-:W-:Y:S01]  /*0280*/  CS2R R8, SRZ ;  /* 0x0000000000087805 */ /* 0x000fe2000001ff00 */
[----:B------:R-:W0:Y:S01]  /*0290*/  LDCU.64 UR6, c[0x0][0x358] ;  /* 0x00006b00ff0677ac */ /* 0x000e220008000a00 */
[----:B------:R-:W-:-:S04]  /*02a0*/  SHF.R.U32.HI R5, RZ, 0x1, R3 ;  /* 0x00000001ff057819 */ /* 0x000fc80000011603 */
[----:B------:R-:W-:Y:S01]  /*02b0*/  LEA R5, R4, R5, 0x7 ;  /* 0x0000000504057211 */ /* 0x000fe200078e38ff */
[----:B------:R-:W-:Y:S06]  /*02c0*/  BRA.U !UP0, `(.L_x_0) ;  /* 0x0000005908bc7547 */ /* 0x000fec000b800000 */
[----:B------:R-:W1:Y:S01]  /*02d0*/  LDCU UR4, c[0x0][0x360] ;  /* 0x00006c00ff0477ac */ /* 0x000e620008000800 */
[----:B------:R-:W-:Y:S01]  /*02e0*/  SHF.L.U32 R16, R3, 0x2, RZ ;  /* 0x0000000203107819 */ /* 0x000fe200000006ff */
[----:B------:R-:W2:Y:S01]  /*02f0*/  LDC R100, c[0x0][0x3a0] ;  /* 0x0000e800ff647b82 */ /* 0x000ea20000000800 */
[----:B------:R-:W3:Y:S02]  /*0300*/  LDCU UR5, c[0x0][0x398] ;  /* 0x00007300ff0577ac */ /* 0x000ee40008000800 */
[----:B------:R-:W-:Y:S01]  /*0310*/  LOP3.LUT R10, R16, 0x4, RZ, 0xc0, !PT ;  /* 0x00000004100a7812 */ /* 0x000fe200078ec0ff */
[----:B------:R-:W-:-:S03]  /*0320*/  ULOP3.LUT UP0, URZ, UR8, 0x3, URZ, 0xc0, !UPT ;  /* 0x0000000308ff7892 */ /* 0x000fc6000f80c0ff */
[----:B------:R-:W-:Y:S01]  /*0330*/  LOP3.LUT R6, R10, 0x3, RZ, 0xfc, !PT ;  /* 0x000000030a067812 */ /* 0x000fe200078efcff */
[----:B------:R-:W-:-:S03]  /*0340*/  IMAD R7, R5, UR8, R10 ;  /* 0x0000000805077c24 */ /* 0x000fc6000f8e020a */
[----:B------:R-:W-:Y:S01]  /*0350*/  ISETP.GE.AND P1, PT, R6, UR8, PT ;  /* 0x0000000806007c0c */ /* 0x000fe2000bf26270 */
[----:B-1----:R-:W-:-:S05]  /*0360*/  IMAD R17, R2, UR4, R0 ;  /* 0x0000000402117c24 */ /* 0x002fca000f8e0200 */
[----:B------:R-:W-:-:S04]  /*0370*/  SHF.R.U32.HI R19, RZ, 0x1, R17 ;  /* 0x00000001ff137819 */ /* 0x000fc80000011611 */
[----:B------:R-:W-:-:S04]  /*0380*/  LEA R21, R4, R19, 0x7 ;  /* 0x0000001304157211 */ /* 0x000fc800078e38ff */
[----:B---3--:R-:W-:-:S04]  /*0390*/  ISETP.LT.AND P1, PT, R21, UR5, !P1 ;  /* 0x0000000515007c0c */ /* 0x008fc8000cf21270 */
[----:B------:R-:W-:-:S13]  /*03a0*/  PLOP3.LUT P2, PT, P1, PT, UP0, 0xae, 0xea ;  /* 0x0000000000ea781c */ /* 0x000fda0000f4f50e */
[----:B------:R-:W1:Y:S02]  /*03b0*/  @!P2 LDC.64 R8, c[0x0][0x380] ;  /* 0x0000e000ff08ab82 */ /* 0x000e640000000a00 */
[----:B-1----:R-:W-:-:S05]  /*03c0*/  @!P2 IMAD.WIDE.U32 R8, R7, 0x4, R8 ;  /* 0x000000040708a825 */ /* 0x002fca00078e0008 */
[----:B0-----:R0:W3:Y:S01]  /*03d0*/  @!P2 LDG.E.128.CONSTANT R12, desc[UR6][R8.64] ;  /* 0x00000006080ca981 */ /* 0x0010e2000c1e9d00 */
[----:B------:R-:W1:Y:S01]  /*03e0*/  S2UR UR4, SR_CTAID.X ;  /* 0x00000000000479c3 */ /* 0x000e620000002500 */
[C---:B------:R-:W-:Y:S01]  /*03f0*/  @!P2 SHF.L.U32 R18, R17.reuse, 0x4, RZ ;  /* 0x000000041112a819 */ /* 0x040fe200000006ff */
[----:B------:R-:W-:Y:S01]  /*0400*/  BSSY.RECONVERGENT B0, `(.L_x_1) ;  /* 0x0000045000007945 */ /* 0x000fe20003800200 */
[----:B------:R-:W4:Y:S01]  /*0410*/  @!P2 S2R R27, SR_CgaCtaId ;  /* 0x00000000001ba919 */ /* 0x000f220000008800 */
[----:B------:R-:W-:Y:S02]  /*0420*/  @!P2 MOV R20, 0x400 ;  /* 0x000004000014a802 */ /* 0x000fe40000000f00 */
[----:B------:R-:W-:Y:S02]  /*0430*/  SHF.L.U32 R10, R17, 0x2, RZ ;  /* 0x00000002110a7819 */ /* 0x000fe400000006ff */
[----:B------:R-:W-:Y:S02]  /*0440*/  SHF.R.U32.HI R3, RZ, 0x5, R3 ;  /* 0x00000005ff037819 */ /* 0x000fe40000011603 */
[----:B0-----:R-:W-:-:S02]  /*0450*/  @!P2 LOP3.LUT R8, R18, 0xffffffe0, RZ, 0xc0, !PT ;  /* 0xffffffe01208a812 */ /* 0x001fc400078ec0ff */
[----:B------:R-:W-:Y:S02]  /*0460*/  @!P2 LOP3.LUT R18, R18, 0x10, RZ, 0xc0, !PT ;  /* 0x000000101212a812 */ /* 0x000fe400078ec0ff */
[----:B------:R-:W-:Y:S02]  /*0470*/  LOP3.LUT R10, R10, 0x7c, RZ, 0xc0, !PT ;  /* 0x0000007c0a0a7812 */ /* 0x000fe400078ec0ff */
[----:B-1----:R-:W-:-:S04]  /*0480*/  MOV R5, UR4 ;  /* 0x0000000400057c02 */ /* 0x002fc80008000f00 */
[----:B------:R-:W-:-:S04]  /*0490*/  LEA R10, R5, R10, 0x7 ;  /* 0x0000000a050a7211 */ /* 0x000fc800078e38ff */
[----:B------:R-:W-:Y:S02]  /*04a0*/  IADD3 R11, PT, PT, R10, 0x3, RZ ;  /* 0x000000030a0b7810 */ /* 0x000fe40007ffe0ff */
[----:B----4-:R-:W-:Y:S02]  /*04b0*/  @!P2 LEA R103, R27, R20, 0x18 ;  /* 0x000000141b67a211 */ /* 0x010fe400078ec0ff */
[----:B--2---:R-:W-:Y:S02]  /*04c0*/  ISETP.GE.AND P0, PT, R11, R100, PT ;  /* 0x000000640b00720c */ /* 0x004fe40003f06270 */
[----:B------:R-:W-:-:S05]  /*04d0*/  @!P2 IADD3 R8, PT, PT, R18, R103, R8 ;  /* 0x000000671208a210 */ /* 0x000fca0007ffe008 */
[----:B---3--:R0:W-:Y:S01]  /*04e0*/  @!P2 STS.128 [R8], R12 ;  /* 0x0000000c0800a388 */ /* 0x0081e20000000c00 */
[----:B------:R-:W-:Y:S05]  /*04f0*/  @!P2 BRA `(.L_x_2) ;  /* 0x0000000000d4a947 */ /* 0x000fea0003800000 */
[----:B------:R-:W1:Y:S01]  /*0500*/  LDCU UR4, c[0x0][0x360] ;  /* 0x00006c00ff0477ac */ /* 0x000e620008000800 */
[C---:B0-----:R-:W-:Y:S01]  /*0510*/  IADD3 R8, PT, PT, R6.reuse, -0x3, RZ ;  /* 0xfffffffd06087810 */ /* 0x041fe20007ffe0ff */
[----:B------:R-:W0:Y:S01]  /*0520*/  @P1 LDC.64 R14, c[0x0][0x380] ;  /* 0x0000e000ff0e1b82 */ /* 0x000e220000000a00 */
[C---:B------:R-:W-:Y:S01]  /*0530*/  IADD3 R9, PT, PT, R6.reuse, -0x2, RZ ;  /* 0xfffffffe06097810 */ /* 0x040fe20007ffe0ff */
[----:B------:R-:W-:Y:S01]  /*0540*/  HFMA2 R18, -RZ, RZ, 0, 0 ;  /* 0x00000000ff127431 */ /* 0x000fe200000001ff */
[----:B------:R-:W-:Y:S02]  /*0550*/  IADD3 R10, PT, PT, R6, -0x1, RZ ;  /* 0xffffffff060a7810 */ /* 0x000fe40007ffe0ff */
[----:B------:R-:W-:Y:S02]  /*0560*/  CS2R R24, SRZ ;  /* 0x0000000000187805 */ /* 0x000fe4000001ff00 */
[----:B------:R-:W-:Y:S02]  /*0570*/  ISETP.GE.AND P2, PT, R8, UR8, PT ;  /* 0x0000000808007c0c */ /* 0x000fe4000bf46270 */
[----:B------:R-:W-:-:S02]  /*0580*/  ISETP.GE.AND P3, PT, R9, UR8, PT ;  /* 0x0000000809007c0c */ /* 0x000fc4000bf66270 */
[----:B------:R-:W-:Y:S02]  /*0590*/  ISETP.GE.AND P4, PT, R10, UR8, PT ;  /* 0x000000080a007c0c */ /* 0x000fe4000bf86270 */
[C---:B------:R-:W-:Y:S02]  /*05a0*/  ISETP.GE.OR P2, PT, R21.reuse, UR5, P2 ;  /* 0x0000000515007c0c */ /* 0x040fe40009746670 */
[----:B------:R-:W-:Y:S02]  /*05b0*/  ISETP.GE.OR P3, PT, R21, UR5, P3 ;  /* 0x0000000515007c0c */ /* 0x000fe40009f66670 */
[----:B------:R-:W-:Y:S01]  /*05c0*/  MOV R21, RZ ;  /* 0x000000ff00157202 */ /* 0x000fe20000000f00 */
[----:B-1----:R-:W-:-:S05]  /*05d0*/  IMAD R22, R2, UR4, R0 ;  /* 0x0000000402167c24 */ /* 0x002fca000f8e0200 */
[----:B------:R-:W-:Y:S01]  /*05e0*/  SHF.R.U32.HI R23, RZ, 0x1, R22 ;  /* 0x00000001ff177819 */ /* 0x000fe20000011616 */
[----:B0-----:R-:W-:-:S03]  /*05f0*/  @P1 IMAD.WIDE.U32 R14, R7, 0x4, R14 ;  /* 0x00000004070e1825 */ /* 0x001fc600078e000e */
[----:B------:R-:W-:Y:S01]  /*0600*/  LEA R8, R4, R23, 0x7 ;  /* 0x0000001704087211 */ /* 0x000fe200078e38ff */
[----:B------:R-:W0:Y:S03]  /*0610*/  @!P3 LDC.64 R10, c[0x0][0x380] ;  /* 0x0000e000ff0abb82 */ /* 0x000e260000000a00 */
[----:B------:R-:W-:Y:S01]  /*0620*/  ISETP.GE.OR P4, PT, R8, UR5, P4 ;  /* 0x0000000508007c0c */ /* 0x000fe2000a786670 */
[----:B------:R-:W2:Y:S04]  /*0630*/  @P1 LDG.E.CONSTANT R25, desc[UR6][R14.64+0xc] ;  /* 0x00000c060e191981 */ /* 0x000ea8000c1e9900 */
[----:B------:R-:W1:Y:S08]  /*0640*/  @!P2 LDC.64 R8, c[0x0][0x380] ;  /* 0x0000e000ff08ab82 */ /* 0x000e700000000a00 */
[----:B------:R-:W3:Y:S01]  /*0650*/  @!P4 LDC.64 R12, c[0x0][0x380] ;  /* 0x0000e000ff0ccb82 */ /* 0x000ee20000000a00 */
[----:B0-----:R-:W-:-:S05]  /*0660*/  @!P3 IMAD.WIDE.U32 R10, R7, 0x4, R10 ;  /* 0x00000004070ab825 */ /* 0x001fca00078e000a */
[----:B------:R0:W4:Y:S01]  /*0670*/  @!P3 LDG.E.CONSTANT R21, desc[UR6][R10.64+0x4] ;  /* 0x000004060a15b981 */ /* 0x000122000c1e9900 */
[----:B-1----:R-:W-:-:S05]  /*0680*/  @!P2 IMAD.WIDE.U32 R8, R7, 0x4, R8 ;  /* 0x000000040708a825 */ /* 0x002fca00078e0008 */
[----:B------:R1:W5:Y:S01]  /*0690*/  @!P2 LDG.E.CONSTANT R18, desc[UR6][R8.64] ;  /* 0x000000060812a981 */ /* 0x000362000c1e9900 */
[----:B---3--:R-:W-:-:S05]  /*06a0*/  @!P4 IMAD.WIDE.U32 R12, R7, 0x4, R12 ;  /* 0x00000004070cc825 */ /* 0x008fca00078e000c */
[----:B------:R3:W2:Y:S01]  /*06b0*/  @!P4 LDG.E.CONSTANT R24, desc[UR6][R12.64+0x8] ;  /* 0x000008060c18c981 */ /* 0x0006a2000c1e9900 */
[----:B------:R-:W3:Y:S01]  /*06c0*/  S2UR UR10, SR_CgaCtaId ;  /* 0x00000000000a79c3 */ /* 0x000ee20000008800 */
[----:B------:R-:W1:Y:S01]  /*06d0*/  LDCU UR4, c[0x0][0x360] ;  /* 0x00006c00ff0477ac */ /* 0x000e620008000800 */
[----:B------:R-:W-:Y:S02]  /*06e0*/  UMOV UR9, 0x400 ;  /* 0x0000040000097882 */ /* 0x000fe40000000000 */
[----:B------:R-:W-:Y:S02]  /*06f0*/  MOV R20, UR9 ;  /* 0x0000000900147c02 */ /* 0x000fe40008000f00 */
[----:B------:R-:W-:Y:S02]  /*0700*/  SHF.L.U32 R17, R17, 0x4, RZ ;  /* 0x0000000411117819 */ /* 0x000fe400000006ff */
[----:B------:R-:W-:Y:S02]  /*0710*/  SHF.L.U32 R22, R22, 0x4, RZ ;  /* 0x0000000416167819 */ /* 0x000fe400000006ff */
[----:B0-----:R-:W-:Y:S01]  /*0720*/  LOP3.LUT R10, R17, 0x10, RZ, 0xc0, !PT ;  /* 0x00000010110a7812 */ /* 0x001fe200078ec0ff */
[----:B-1----:R-:W-:Y:S01]  /*0730*/  IMAD R8, R2, UR4, R0 ;  /* 0x0000000402087c24 */ /* 0x002fe2000f8e0200 */
[----:B---3--:R-:W-:-:S04]  /*0740*/  MOV R27, UR10 ;  /* 0x0000000a001b7c02 */ /* 0x008fc80008000f00 */
[----:B------:R-:W-:Y:S02]  /*0750*/  LEA R103, R27, R20, 0x18 ;  /* 0x000000141b677211 */ /* 0x000fe400078ec0ff */
[----:B------:R-:W-:Y:S02]  /*0760*/  SHF.L.U32 R9, R8, 0x4, RZ ;  /* 0x0000000408097819 */ /* 0x000fe400000006ff */
[-C--:B------:R-:W-:Y:S02]  /*0770*/  LEA R19, R19, R103.reuse, 0x5 ;  /* 0x0000006713137211 */ /* 0x080fe400078e28ff */
[----:B------:R-:W-:Y:S02]  /*0780*/  LEA R23, R23, R103, 0x5 ;  /* 0x0000006717177211 */ /* 0x000fe400078e28ff */
[C---:B------:R-:W-:Y:S02]  /*0790*/  LOP3.LUT R8, R22.reuse, 0x10, RZ, 0xc0, !PT ;  /* 0x0000001016087812 */ /* 0x040fe400078ec0ff */
[----:B------:R-:W-:-:S02]  /*07a0*/  LOP3.LUT R22, R22, 0xffffffe0, RZ, 0xc0, !PT ;  /* 0xffffffe016167812 */ /* 0x000fc400078ec0ff */
[C---:B------:R-:W-:Y:S02]  /*07b0*/  LOP3.LUT R12, R9.reuse, 0xffffffe0, RZ, 0xc0, !PT ;  /* 0xffffffe0090c7812 */ /* 0x040fe400078ec0ff */
[----:B------:R-:W-:Y:S02]  /*07c0*/  LOP3.LUT R11, R9, 0x10, RZ, 0xc0, !PT ;  /* 0x00000010090b7812 */ /* 0x000fe400078ec0ff */
[----:B------:R-:W-:Y:S02]  /*07d0*/  IADD3 R19, PT, PT, R10, R19, RZ ;  /* 0x000000130a137210 */ /* 0x000fe40007ffe0ff */
[----:B------:R-:W-:Y:S02]  /*07e0*/  IADD3 R10, PT, PT, R23, R8, RZ ;  /* 0x00000008170a7210 */ /* 0x000fe40007ffe0ff */
[-C--:B------:R-:W-:Y:S02]  /*07f0*/  IADD3 R9, PT, PT, R8, R103.reuse, R22 ;  /* 0x0000006708097210 */ /* 0x080fe40007ffe016 */
[----:B------:R-:W-:Y:S01]  /*0800*/  IADD3 R12, PT, PT, R11, R103, R12 ;  /* 0x000000670b0c7210 */ /* 0x000fe20007ffe00c */
[----:B-----5:R1:W-:Y:S04]  /*0810*/  STS [R19], R18 ;  /* 0x0000001213007388 */ /* 0x0203e80000000800 */
[----:B----4-:R1:W-:Y:S04]  /*0820*/  STS [R10+0x4], R21 ;  /* 0x000004150a007388 */ /* 0x0103e80000000800 */
[----:B--2---:R1:W-:Y:S04]  /*0830*/  STS [R9+0x8], R24 ;  /* 0x0000081809007388 */ /* 0x0043e80000000800 */
[----:B------:R1:W-:Y:S02]  /*0840*/  STS [R12+0xc], R25 ;  /* 0x00000c190c007388 */ /* 0x0003e40000000800 */
.L_x_2:
[----:B------:R-:W-:Y:S05]  /*0850*/  BSYNC.RECONVERGENT B0 ;  /* 0x0000000000007941 */ /* 0x000fea0003800200 */
.L_x_1:
[----:B------:R-:W-:Y:S01]  /*0860*/  LOP3.LUT P1, RZ, R100, 0x3, RZ, 0xc0, !PT ;  /* 0x0000000364ff7812 */ /* 0x000fe2000782c0ff */
[C---:B------:R-:W-:Y:S01]  /*0870*/  IMAD R101, R3.reuse, R100, RZ ;  /* 0x0000006403657224 */ /* 0x040fe200078e02ff */
[----:B------:R-:W-:Y:S01]  /*0880*/  ISETP.LT.AND P0, PT, R3, UR8, !P0 ;  /* 0x0000000803007c0c */ /* 0x000fe2000c701270 */
[----:B------:R-:W-:Y:S01]  /*0890*/  UIADD3 UR4, UPT, UPT, UR8, 0x7, URZ ;  /* 0x0000000708047890 */ /* 0x000fe2000fffe0ff */
[----:B------:R-:W-:Y:S01]  /*08a0*/  LOP3.LUT R16, R16, 0x7c, RZ, 0xc0, !PT ;  /* 0x0000007c10107812 */ /* 0x000fe200078ec0ff */
[----:B------:R-:W-:Y:S01]  /*08b0*/  BSSY.RECONVERGENT B0, `(.L_x_3) ;  /* 0x0000050000007945 */ /* 0x000fe20003800200 */
[----:B------:R-:W-:Y:S01]  /*08c0*/  PLOP3.LUT P1, PT, P0, P1, PT, 0x8f, 0xf8 ;  /* 0x0000000000f8781c */ /* 0x000fe20000723177 */
[----:B------:R-:W-:Y:S01]  /*08d0*/  USHF.R.U32.HI UR4, URZ, 0x3, UR4 ;  /* 0x00000003ff047899 */ /* 0x000fe20008011604 */
[----:B-1----:R-:W-:-:S04]  /*08e0*/  LEA R9, R5, R101, 0x7 ;  /* 0x0000006505097211 */ /* 0x002fc800078e38ff */
[----:B------:R-:W-:-:S07]  /*08f0*/  IADD3 R17, PT, PT, R16, R9, RZ ;  /* 0x0000000910117210 */ /* 0x000fce0007ffe0ff */
[----:B------:R-:W-:Y:S05]  /*0900*/  @P1 BRA `(.L_x_4) ;  /* 0x0000000000341947 */ /* 0x000fea0003800000 */
[----:B0-----:R-:W0:Y:S02]  /*0910*/  LDC.64 R8, c[0x0][0x388] ;  /* 0x0000e200ff087b82 */ /* 0x001e240000000a00 */
[----:B0-----:R-:W-:-:S06]  /*0920*/  IMAD.WIDE R8, R17, 0x4, R8 ;  /* 0x0000000411087825 */ /* 0x001fcc00078e0208 */
[----:B------:R-:W2:Y:S01]  /*0930*/  LDG.E.128.CONSTANT R8, desc[UR6][R8.64] ;  /* 0x0000000608087981 */ /* 0x000ea2000c1e9d00 */
[----:B------:R-:W0:Y:S01]  /*0940*/  LDCU UR5, c[0x0][0x360] ;  /* 0x00006c00ff0577ac */ /* 0x000e220008000800 */
[----:B------:R-:W-:-:S04]  /*0950*/  IADD3 R20, PT, PT, R20, 0x1000, RZ ;  /* 0x0000100014147810 */ /* 0x000fc80007ffe0ff */
[----:B------:R-:W-:Y:S01]  /*0960*/  LEA R20, R27, R20, 0x18 ;  /* 0x000000141b147211 */ /* 0x000fe200078ec0ff */
[----:B0-----:R-:W-:-:S05]  /*0970*/  IMAD R12, R2, UR5, R0 ;  /* 0x00000005020c7c24 */ /* 0x001fca000f8e0200 */
[----:B------:R-:W-:-:S04]  /*0980*/  SHF.L.U32 R12, R12, 0x4, RZ ;  /* 0x000000040c0c7819 */ /* 0x000fc800000006ff */
[C---:B------:R-:W-:Y:S02]  /*0990*/  LOP3.LUT R13, R12.reuse, 0xfffffe00, RZ, 0xc0, !PT ;  /* 0xfffffe000c0d7812 */ /* 0x040fe400078ec0ff */
[----:B------:R-:W-:-:S04]  /*09a0*/  LOP3.LUT R12, R12, 0x1f0, RZ, 0xc0, !PT ;  /* 0x000001f00c0c7812 */ /* 0x000fc800078ec0ff */
[----:B------:R-:W-:-:S05]  /*09b0*/  IADD3 R12, PT, PT, R12, R20, R13 ;  /* 0x000000140c0c7210 */ /* 0x000fca0007ffe00d */
[----:B--2---:R1:W-:Y:S01]  /*09c0*/  STS.128 [R12], R8 ;  /* 0x000000080c007388 */ /* 0x0043e20000000c00 */
[----:B------:R-:W-:Y:S05]  /*09d0*/  BRA `(.L_x_5) ;  /* 0x0000000000f47947 */ /* 0x000fea0003800000 */
.L_x_4:
[----:B------:R-:W1:Y:S01]  /*09e0*/  LDCU UR5, c[0x0][0x360] ;  /* 0x00006c00ff0577ac */ /* 0x000e620008000800 */
[----:B------:R-:W2:Y:S01]  /*09f0*/  @P0 LDC.64 R30, c[0x0][0x388] ;  /* 0x0000e200ff1e0b82 */ /* 0x000ea20000000a00 */
[----:B------:R-:W-:Y:S01]  /*0a00*/  CS2R R18, SRZ ;  /* 0x0000000000127805 */ /* 0x000fe2000001ff00 */
[----:B-1----:R-:W-:-:S05]  /*0a10*/  IMAD R16, R2, UR5, R0 ;  /* 0x0000000502107c24 */ /* 0x002fca000f8e0200 */
[----:B0-----:R-:W-:-:S04]  /*0a20*/  SHF.L.U32 R8, R16, 0x2, RZ ;  /* 0x0000000210087819 */ /* 0x001fc800000006ff */
[----:B------:R-:W-:-:S04]  /*0a30*/  LOP3.LUT R8, R8, 0x7c, RZ, 0xc0, !PT ;  /* 0x0000007c08087812 */ /* 0x000fc800078ec0ff */
[----:B------:R-:W-:-:S04]  /*0a40*/  LEA R10, R5, R8, 0x7 ;  /* 0x00000008050a7211 */ /* 0x000fc800078e38ff */
[C---:B------:R-:W-:Y:S02]  /*0a50*/  IADD3 R9, PT, PT, R10.reuse, 0x2, RZ ;  /* 0x000000020a097810 */ /* 0x040fe40007ffe0ff */
[CC--:B------:R-:W-:Y:S02]  /*0a60*/  ISETP.GE.AND P2, PT, R10.reuse, R100.reuse, PT ;  /* 0x000000640a00720c */ /* 0x0c0fe40003f46270 */
[----:B------:R-:W-:Y:S02]  /*0a70*/  ISETP.GE.AND P1, PT, R9, R100, PT ;  /* 0x000000640900720c */ /* 0x000fe40003f26270 */
[C---:B------:R-:W-:Y:S02]  /*0a80*/  ISETP.GE.OR P3, PT, R3.reuse, UR8, P2 ;  /* 0x0000000803007c0c */ /* 0x040fe40009766670 */
[----:B------:R-:W-:Y:S02]  /*0a90*/  ISETP.GE.OR P1, PT, R3, UR8, P1 ;  /* 0x0000000803007c0c */ /* 0x000fe40008f26670 */
[----:B------:R-:W-:-:S04]  /*0aa0*/  IADD3 R9, PT, PT, R10, 0x1, RZ ;  /* 0x000000010a097810 */ /* 0x000fc80007ffe0ff */
[----:B------:R-:W-:-:S04]  /*0ab0*/  ISETP.GE.AND P2, PT, R9, R100, PT ;  /* 0x000000640900720c */ /* 0x000fc80003f46270 */
[----:B------:R-:W-:Y:S01]  /*0ac0*/  ISETP.GE.OR P2, PT, R3, UR8, P2 ;  /* 0x0000000803007c0c */ /* 0x000fe20009746670 */
[----:B------:R-:W0:Y:S08]  /*0ad0*/  @!P3 LDC.64 R8, c[0x0][0x388] ;  /* 0x0000e200ff08bb82 */ /* 0x000e300000000a00 */
[----:B------:R-:W1:Y:S01]  /*0ae0*/  @!P1 LDC R11, c[0x0][0x360] ;  /* 0x0000d800ff0b9b82 */ /* 0x000e620000000800 */
[----:B------:R-:W3:Y:S07]  /*0af0*/  LDCU UR5, c[0x0][0x360] ;  /* 0x00006c00ff0577ac */ /* 0x000eee0008000800 */
[----:B------:R-:W4:Y:S08]  /*0b00*/  @!P2 LDC.64 R22, c[0x0][0x388] ;  /* 0x0000e200ff16ab82 */ /* 0x000f300000000a00 */
[----:B------:R-:W5:Y:S01]  /*0b10*/  @!P1 LDC.64 R28, c[0x0][0x388] ;  /* 0x0000e200ff1c9b82 */ /* 0x000f620000000a00 */
[----:B0-----:R-:W-:Y:S01]  /*0b20*/  @!P3 IMAD.WIDE R14, R17, 0x4, R8 ;  /* 0x00000004110eb825 */ /* 0x001fe200078e0208 */
[----:B------:R-:W-:-:S03]  /*0b30*/  @!P2 IADD3 R9, P4, PT, R101, R10, RZ ;  /* 0x0000000a6509a210 */ /* 0x000fc60007f9e0ff */
[C-C-:B---3--:R-:W-:Y:S01]  /*0b40*/  IMAD R21, R2.reuse, UR5, R0.reuse ;  /* 0x0000000502157c24 */ /* 0x148fe2000f8e0200 */
[----:B------:R0:W3:Y:S01]  /*0b50*/  @!P3 LDG.E.CONSTANT R18, desc[UR6][R14.64] ;  /* 0x000000060e12b981 */ /* 0x0000e2000c1e9900 */
[----:B-1----:R-:W-:-:S03]  /*0b60*/  @!P1 IMAD R11, R2, R11, R0 ;  /* 0x0000000b020b9224 */ /* 0x002fc600078e0200 */
[----:B------:R-:W-:Y:S02]  /*0b70*/  @P0 SHF.L.U32 R13, R21, 0x2, RZ ;  /* 0x00000002150d0819 */ /* 0x000fe400000006ff */
[----:B------:R-:W-:Y:S02]  /*0b80*/  @!P1 SHF.L.U32 R11, R11, 0x2, RZ ;  /* 0x000000020b0b9819 */ /* 0x000fe400000006ff */
[----:B------:R-:W-:Y:S02]  /*0b90*/  @P0 LOP3.LUT R8, R13, 0x7c, RZ, 0xc0, !PT ;  /* 0x0000007c0d080812 */ /* 0x000fe400078ec0ff */
[----:B------:R-:W-:Y:S02]  /*0ba0*/  @!P1 LOP3.LUT R12, R11, 0x7c, RZ, 0xc0, !PT ;  /* 0x0000007c0b0c9812 */ /* 0x000fe400078ec0ff */
[C---:B------:R-:W-:Y:S02]  /*0bb0*/  @P0 LEA R8, R5.reuse, R8, 0x7 ;  /* 0x0000000805080211 */ /* 0x040fe400078e38ff */
[----:B------:R-:W-:-:S02]  /*0bc0*/  @!P1 LEA R12, R5, R12, 0x7 ;  /* 0x0000000c050c9211 */ /* 0x000fc400078e38ff */
[C---:B------:R-:W-:Y:S02]  /*0bd0*/  @P0 IADD3 R13, P6, PT, R101.reuse, R8, RZ ;  /* 0x00000008650d0210 */ /* 0x040fe40007fde0ff */
[C---:B------:R-:W-:Y:S01]  /*0be0*/  @!P1 IADD3 R11, P5, PT, R101.reuse, R12, RZ ;  /* 0x0000000c650b9210 */ /* 0x040fe20007fbe0ff */
[----:B0-----:R-:W-:Y:S01]  /*0bf0*/  HFMA2 R14, -RZ, RZ, 0, 0 ;  /* 0x00000000ff0e7431 */ /* 0x001fe200000001ff */
[----:B------:R-:W-:Y:S02]  /*0c00*/  @!P2 LEA.HI.X.SX32 R26, R101, RZ, 0x1, P4 ;  /* 0x000000ff651aa211 */ /* 0x000fe400020f0eff */
[----:B----4-:R-:W-:Y:S02]  /*0c10*/  @!P2 LEA R8, P3, R9, R22, 0x2 ;  /* 0x000000160908a211 */ /* 0x010fe400078610ff */
[----:B------:R-:W-:Y:S02]  /*0c20*/  @!P1 LEA.HI.X.SX32 R24, R101, RZ, 0x1, P5 ;  /* 0x000000ff65189211 */ /* 0x000fe400028f0eff */
[----:B-----5:R-:W-:-:S02]  /*0c30*/  @!P1 LEA R10, P4, R11, R28, 0x2 ;  /* 0x0000001c0b0a9211 */ /* 0x020fc400078810ff */
[----:B------:R-:W-:Y:S02]  /*0c40*/  @P0 LEA.HI.X.SX32 R22, R101, RZ, 0x1, P6 ;  /* 0x000000ff65160211 */ /* 0x000fe400030f0eff */
[----:B--2---:R-:W-:Y:S02]  /*0c50*/  @P0 LEA R12, P5, R13, R30, 0x2 ;  /* 0x0000001e0d0c0211 */ /* 0x004fe400078a10ff */
[----:B------:R-:W-:Y:S02]  /*0c60*/  @!P2 LEA.HI.X R9, R9, R23, R26, 0x2, P3 ;  /* 0x000000170909a211 */ /* 0x000fe400018f141a */
[----:B------:R-:W-:Y:S02]  /*0c70*/  MOV R25, RZ ;  /* 0x000000ff00197202 */ /* 0x000fe40000000f00 */
[----:B------:R-:W-:Y:S01]  /*0c80*/  @!P1 LEA.HI.X R11, R11, R29, R24, 0x2, P4 ;  /* 0x0000001d0b0b9211 */ /* 0x000fe200020f1418 */
[----:B------:R0:W2:Y:S01]  /*0c90*/  @!P2 LDG.E.CONSTANT R14, desc[UR6][R8.64+0x4] ;  /* 0x00000406080ea981 */ /* 0x0000a2000c1e9900 */
[----:B------:R-:W-:-:S03]  /*0ca0*/  @P0 LEA.HI.X R13, R13, R31, R22, 0x2, P5 ;  /* 0x0000001f0d0d0211 */ /* 0x000fc600028f1416 */
[----:B------:R-:W4:Y:S04]  /*0cb0*/  @!P1 LDG.E.CONSTANT R19, desc[UR6][R10.64+0x8] ;  /* 0x000008060a139981 */ /* 0x000f28000c1e9900 */
[----:B------:R-:W5:Y:S01]  /*0cc0*/  @P0 LDG.E.CONSTANT R25, desc[UR6][R12.64+0xc] ;  /* 0x00000c060c190981 */ /* 0x000f62000c1e9900 */
[----:B------:R-:W-:Y:S02]  /*0cd0*/  SHF.L.U32 R16, R16, 0x4, RZ ;  /* 0x0000000410107819 */ /* 0x000fe400000006ff */
[----:B------:R-:W-:Y:S02]  /*0ce0*/  IADD3 R20, PT, PT, R20, 0x1000, RZ ;  /* 0x0000100014147810 */ /* 0x000fe40007ffe0ff */
[----:B------:R-:W-:Y:S02]  /*0cf0*/  SHF.L.U32 R21, R21, 0x4, RZ ;  /* 0x0000000415157819 */ /* 0x000fe400000006ff */
[----:B------:R-:W-:-:S02]  /*0d00*/  LOP3.LUT R15, R16, 0xfffffe00, RZ, 0xc0, !PT ;  /* 0xfffffe00100f7812 */ /* 0x000fc400078ec0ff */
[----:B------:R-:W-:Y:S02]  /*0d10*/  LEA R20, R27, R20, 0x18 ;  /* 0x000000141b147211 */ /* 0x000fe400078ec0ff */
[----:B------:R-:W-:Y:S02]  /*0d20*/  LOP3.LUT R16, R16, 0x1f0, RZ, 0xc0, !PT ;  /* 0x000001f010107812 */ /* 0x000fe400078ec0ff */
[C---:B------:R-:W-:Y:S02]  /*0d30*/  LOP3.LUT R23, R21.reuse, 0xfffffe00, RZ, 0xc0, !PT ;  /* 0xfffffe0015177812 */ /* 0x040fe400078ec0ff */
[----:B------:R-:W-:Y:S02]  /*0d40*/  LOP3.LUT R21, R21, 0x1f0, RZ, 0xc0, !PT ;  /* 0x000001f015157812 */ /* 0x000fe400078ec0ff */
[-C--:B------:R-:W-:Y:S02]  /*0d50*/  IADD3 R15, PT, PT, R16, R20.reuse, R15 ;  /* 0x00000014100f7210 */ /* 0x080fe40007ffe00f */
[----:B0-----:R-:W-:-:S03]  /*0d60*/  IADD3 R8, PT, PT, R21, R20, R23 ;  /* 0x0000001415087210 */ /* 0x001fc60007ffe017 */
[----:B---3--:R0:W-:Y:S04]  /*0d70*/  STS [R15], R18 ;  /* 0x000000120f007388 */ /* 0x0081e80000000800 */
[----:B--2---:R0:W-:Y:S04]  /*0d80*/  STS [R15+0x4], R14 ;  /* 0x0000040e0f007388 */ /* 0x0041e80000000800 */
[----:B----4-:R0:W-:Y:S04]  /*0d90*/  STS [R8+0x8], R19 ;  /* 0x0000081308007388 */ /* 0x0101e80000000800 */
[----:B-----5:R0:W-:Y:S02]  /*0da0*/  STS [R8+0xc], R25 ;  /* 0x00000c1908007388 */ /* 0x0201e40000000800 */
.L_x_5:
[----:B------:R-:W-:Y:S05]  /*0db0*/  BSYNC.RECONVERGENT B0 ;  /* 0x0000000000007941 */ /* 0x000fea0003800200 */
.L_x_3:
[----:B------:R-:W-:Y:S01]  /*0dc0*/  BAR.SYNC.DEFER_BLOCKING 0x0 ;  /* 0x0000000000007b1d */ /* 0x000fe20000010000 */
[----:B------:R-:W-:Y:S01]  /*0dd0*/  LEA R103, R2, R103, 0x8 ;  /* 0x0000006702677211 */ /* 0x000fe200078e40ff */
[----:B------:R-:W-:Y:S01]  /*0de0*/  UIADD3 UR4, UPT, UPT, -UR4, 0x1, URZ ;  /* 0x0000000104047890 */ /* 0x000fe2000fffe1ff */
[----:B------:R-:W-:Y:S02]  /*0df0*/  LEA R102, R0, R20, 0x5 ;  /* 0x0000001400667211 */ /* 0x000fe400078e28ff */
[C---:B------:R-:W-:Y:S01]  /*0e00*/  LEA R101, R100.reuse, R101, 0x3 ;  /* 0x0000006564657211 */ /* 0x040fe200078e18ff */
[----:B------:R-:W-:Y:S01]  /*0e10*/  UISETP.NE.AND UP1, UPT, UR4, URZ, UPT ;  /* 0x000000ff0400728c */ /* 0x000fe2000bf25270 */
[----:B------:R-:W-:Y:S01]  /*0e20*/  LEA R100, R100, R17, 0x3 ;  /* 0x0000001164647211 */ /* 0x000fe200078e18ff */
[----:B------:R-:W-:Y:S04]  /*0e30*/  LDS.128 R20, [R103] ;  /* 0x0000000067147984 */ /* 0x000fe80000000c00 */
[----:B0-----:R-:W0:Y:S04]  /*0e40*/  LDS.128 R24, [R102+0x10] ;  /* 0x0000100066187984 */ /* 0x001e280000000c00 */
[----:B------:R-:W2:Y:S04]  /*0e50*/  LDS.128 R60, [R102+0x210] ;  /* 0x00021000663c7984 */ /* 0x000ea80000000c00 */
[----:B------:R-:W3:Y:S04]  /*0e60*/  LDS.128 R56, [R102+0x410] ;  /* 0x0004100066387984 */ /* 0x000ee80000000c00 */
[----:B-1----:R-:W1:Y:S04]  /*0e70*/  LDS.128 R12, [R102] ;  /* 0x00000000660c7984 */ /* 0x002e680000000c00 */
[----:B------:R-:W4:Y:S04]  /*0e80*/  LDS.128 R64, [R102+0x200] ;  /* 0x0002000066407984 */ /* 0x000f280000000c00 */
[----:B------:R-:W5:Y:S04]  /*0e90*/  LDS.128 R28, [R103+0x20] ;  /* 0x00002000671c7984 */ /* 0x000f680000000c00 */
[----:B------:R-:W5:Y:S04]  /*0ea0*/  LDS.128 R52, [R102+0x400] ;  /* 0x0004000066347984 */ /* 0x000f680000000c00 */
[----:B------:R-:W5:Y:S04]  /*0eb0*/  LDS.128 R48, [R103+0x40] ;  /* 0x0000400067307984 */ /* 0x000f680000000c00 */
[----:B------:R-:W5:Y:S04]  /*0ec0*/  LDS.128 R44, [R103+0x60] ;  /* 0x00006000672c7984 */ /* 0x000f680000000c00 */
[----:B------:R-:W-:Y:S01]  /*0ed0*/  LDS.128 R40, [R103+0xa0] ;  /* 0x0000a00067287984 */ /* 0x000fe20000000c00 */
[C---:B0-----:R-:W-:Y:S01]  /*0ee0*/  FFMA R17, R20.reuse, R24, RZ ;  /* 0x0000001814117223 */ /* 0x041fe200000000ff */
[C---:B------:R-:W-:Y:S01]  /*0ef0*/  FFMA R19, R20.reuse, R26, RZ ;  /* 0x0000001a14137223 */ /* 0x040fe200000000ff */
[----:B------:R-:W-:-:S02]  /*0f00*/  FFMA R16, R20, R25, RZ ;  /* 0x0000001914107223 */ /* 0x000fc400000000ff */
[----:B--2---:R-:W-:Y:S01]  /*0f10*/  FFMA R37, R60, R21, R17 ;  /* 0x000000153c257223 */ /* 0x004fe20000000011 */
[C---:B------:R-:W-:Y:S01]  /*0f20*/  FFMA R39, R21.reuse, R62, R19 ;  /* 0x0000003e15277223 */ /* 0x040fe20000000013 */
[C---:B------:R-:W-:Y:S02]  /*0f30*/  FFMA R18, R21.reuse, R61, R16 ;  /* 0x0000003d15127223 */ /* 0x040fe40000000010 */
[----:B---3--:R-:W-:Y:S01]  /*0f40*/  FFMA R118, R56, R22, R37 ;  /* 0x0000001638767223 */ /* 0x008fe20000000025 */
[C---:B------:R-:W-:Y:S01]  /*0f50*/  FFMA R90, R22.reuse, R58, R39 ;  /* 0x0000003a165a7223 */ /* 0x040fe20000000027 */
[----:B------:R-:W-:Y:S01]  /*0f60*/  FFMA R111, R22, R57, R18 ;  /* 0x00000039166f7223 */ /* 0x000fe20000000012 */
[----:B------:R-:W0:Y:S01]  /*0f70*/  LDS.128 R36, [R103+0x80] ;  /* 0x0000800067247984 */ /* 0x000e220000000c00 */
[C---:B-1----:R-:W-:Y:S01]  /*0f80*/  FFMA R9, R20.reuse, R12, RZ ;  /* 0x0000000c14097223 */ /* 0x042fe200000000ff */
[C---:B------:R-:W-:Y:S01]  /*0f90*/  FFMA R8, R20.reuse, R13, RZ ;  /* 0x0000000d14087223 */ /* 0x040fe200000000ff */
[C---:B------:R-:W-:Y:S01]  /*0fa0*/  FFMA R11, R20.reuse, R14, RZ ;  /* 0x0000000e140b7223 */ /* 0x040fe200000000ff */
[C---:B------:R-:W-:Y:S01]  /*0fb0*/  FFMA R10, R20.reuse, R15, RZ ;  /* 0x0000000f140a7223 */ /* 0x040fe200000000ff */
[----:B------:R-:W-:Y:S01]  /*0fc0*/  FFMA R20, R20, R27, RZ ;  /* 0x0000001b14147223 */ /* 0x000fe200000000ff */
[----:B----4-:R-:W-:Y:S01]  /*0fd0*/  FFMA R33, R64, R21, R9 ;  /* 0x0000001540217223 */ /* 0x010fe20000000009 */
[C---:B------:R-:W-:Y:S01]  /*0fe0*/  FFMA R113, R21.reuse, R65, R8 ;  /* 0x0000004115717223 */ /* 0x040fe20000000008 */
[C---:B------:R-:W-:Y:S01]  /*0ff0*/  FFMA R35, R21.reuse, R66, R11 ;  /* 0x0000004215237223 */ /* 0x040fe2000000000b */
[C---:B------:R-:W-:Y:S01]  /*1000*/  FFMA R112, R21.reuse, R67, R10 ;  /* 0x0000004315707223 */ /* 0x040fe2000000000a */
[----:B-----5:R-:W-:Y:S01]  /*1010*/  FFMA R9, R12, R28, RZ ;  /* 0x0000001c0c097223 */ /* 0x020fe200000000ff */
[C---:B------:R-:W-:Y:S01]  /*1020*/  FFMA R8, R28.reuse, R13, RZ ;  /* 0x0000000d1c087223 */ /* 0x040fe200000000ff */
[C---:B------:R-:W-:Y:S01]  /*1030*/  FFMA R11, R28.reuse, R14, RZ ;  /* 0x0000000e1c0b7223 */ /* 0x040fe200000000ff */
[----:B------:R-:W-:Y:S01]  /*1040*/  FFMA R10, R28, R15, RZ ;  /* 0x0000000f1c0a7223 */ /* 0x000fe200000000ff */
[----:B------:R-:W-:Y:S01]  /*1050*/  FFMA R17, R24, R28, RZ ;  /* 0x0000001c18117223 */ /* 0x000fe200000000ff */
[C---:B------:R-:W-:Y:S01]  /*1060*/  FFMA R16, R28.reuse, R25, RZ ;  /* 0x000000191c107223 */ /* 0x040fe200000000ff */
[C---:B------:R-:W-:Y:S01]  /*1070*/  FFMA R19, R28.reuse, R26, RZ ;  /* 0x0000001a1c137223 */ /* 0x040fe200000000ff */
[----:B------:R-:W-:Y:S01]  /*1080*/  FFMA R20, R21, R63, R20 ;  /* 0x0000003f15147223 */ /* 0x000fe20000000014 */
[----:B------:R-:W-:Y:S01]  /*1090*/  FFMA R28, R28, R27, RZ ;  /* 0x0000001b1c1c7223 */ /* 0x000fe200000000ff */
[-C--:B------:R-:W-:Y:S01]  /*10a0*/  FFMA R9, R64, R29.reuse, R9 ;  /* 0x0000001d40097223 */ /* 0x080fe20000000009 */
[-C--:B------:R-:W-:Y:S01]  /*10b0*/  FFMA R8, R65, R29.reuse, R8 ;  /* 0x0000001d41087223 */ /* 0x080fe20000000008 */
[-C--:B------:R-:W-:Y:S01]  /*10c0*/  FFMA R11, R66, R29.reuse, R11 ;  /* 0x0000001d420b7223 */ /* 0x080fe2000000000b */
[-C--:B------:R-:W-:Y:S01]  /*10d0*/  FFMA R10, R67, R29.reuse, R10 ;  /* 0x0000001d430a7223 */ /* 0x080fe2000000000a */
[-C--:B------:R-:W-:Y:S01]  /*10e0*/  FFMA R17, R60, R29.reuse, R17 ;  /* 0x0000001d3c117223 */ /* 0x080fe20000000011 */
[-C--:B------:R-:W-:Y:S01]  /*10f0*/  FFMA R16, R61, R29.reuse, R16 ;  /* 0x0000001d3d107223 */ /* 0x080fe20000000010 */
[-C--:B------:R-:W-:Y:S01]  /*1100*/  FFMA R19, R62, R29.reuse, R19 ;  /* 0x0000001d3e137223 */ /* 0x080fe20000000013 */
[----:B------:R-:W-:Y:S01]  /*1110*/  FFMA R32, R63, R29, R28 ;  /* 0x0000001d3f207223 */ /* 0x000fe2000000001c */
[----:B------:R-:W-:Y:S01]  /*1120*/  FFMA R91, R22, R59, R20 ;  /* 0x0000003b165b7223 */ /* 0x000fe20000000014 */
[-C--:B------:R-:W-:Y:S01]  /*1130*/  FFMA R68, R52, R30.reuse, R9 ;  /* 0x0000001e34447223 */ /* 0x080fe20000000009 */
[-C--:B------:R-:W-:Y:S01]  /*1140*/  FFMA R72, R53, R30.reuse, R8 ;  /* 0x0000001e35487223 */ /* 0x080fe20000000008 */
[-C--:B------:R-:W-:Y:S01]  /*1150*/  FFMA R28, R54, R30.reuse, R11 ;  /* 0x0000001e361c7223 */ /* 0x080fe2000000000b */
[----:B------:R-:W-:Y:S01]  /*1160*/  FFMA R20, R55, R30, R10 ;  /* 0x0000001e37147223 */ /* 0x000fe2000000000a */
[----:B------:R-:W-:Y:S01]  /*1170*/  FFMA R9, R12, R48, RZ ;  /* 0x000000300c097223 */ /* 0x000fe200000000ff */
[C---:B------:R-:W-:Y:S01]  /*1180*/  FFMA R8, R48.reuse, R13, RZ ;  /* 0x0000000d30087223 */ /* 0x040fe200000000ff */
[C---:B------:R-:W-:Y:S01]  /*1190*/  FFMA R11, R48.reuse, R14, RZ ;  /* 0x0000000e300b7223 */ /* 0x040fe200000000ff */
[----:B------:R-:W-:Y:S01]  /*11a0*/  FFMA R10, R48, R15, RZ ;  /* 0x0000000f300a7223 */ /* 0x000fe200000000ff */
        /* <DEDUP_REMOVED lines=34> */
[----:B------:R-:W-:Y:S01]  /*13d0*/  FFMA R10, R67, R45, R10 ;  /* 0x0000002d430a7223 */ /* 0x000fe2000000000a */
[----:B------:R-:W-:Y:S01]  /*13e0*/  FFMA R87, R59, R50, R18 ;  /* 0x000000323b577223 */ /* 0x000fe20000000012 */
[----:B------:R-:W-:Y:S01]  /*13f0*/  FFMA R114, R52, R22, R33 ;  /* 0x0000001634727223 */ /* 0x000fe20000000021 */
[C---:B------:R-:W-:Y:S01]  /*1400*/  FFMA R113, R22.reuse, R53, R113 ;  /* 0x0000003516717223 */ /* 0x040fe20000000071 */
[C---:B------:R-:W-:Y:S01]  /*1410*/  FFMA R29, R22.reuse, R54, R35 ;  /* 0x00000036161d7223 */ /* 0x040fe20000000023 */
[----:B------:R-:W-:Y:S01]  /*1420*/  FFMA R112, R22, R55, R112 ;  /* 0x0000003716707223 */ /* 0x000fe20000000070 */
[-C--:B------:R-:W-:Y:S01]  /*1430*/  FFMA R17, R60, R45.reuse, R17 ;  /* 0x0000002d3c117223 */ /* 0x080fe20000000011 */
[-C--:B------:R-:W-:Y:S01]  /*1440*/  FFMA R16, R61, R45.reuse, R16 ;  /* 0x0000002d3d107223 */ /* 0x080fe20000000010 */
[-C--:B------:R-:W-:Y:S01]  /*1450*/  FFMA R19, R62, R45.reuse, R19 ;  /* 0x0000002d3e137223 */ /* 0x080fe20000000013 */
[----:B------:R-:W-:Y:S01]  /*1460*/  FFMA R18, R63, R45, R44 ;  /* 0x0000002d3f127223 */ /* 0x000fe2000000002c */
[-C--:B------:R-:W-:Y:S01]  /*1470*/  FFMA R50, R52, R46.reuse, R9 ;  /* 0x0000002e34327223 */ /* 0x080fe20000000009 */
[-C--:B------:R-:W-:Y:S01]  /*1480*/  FFMA R45, R53, R46.reuse, R8 ;  /* 0x0000002e352d7223 */ /* 0x080fe20000000008 */
[-C--:B------:R-:W-:Y:S01]  /*1490*/  FFMA R44, R54, R46.reuse, R11 ;  /* 0x0000002e362c7223 */ /* 0x080fe2000000000b */
[----:B------:R-:W-:Y:S01]  /*14a0*/  FFMA R22, R55, R46, R10 ;  /* 0x0000002e37167223 */ /* 0x000fe2000000000a */
[----:B0-----:R-:W-:Y:S01]  /*14b0*/  FFMA R9, R12, R36, RZ ;  /* 0x000000240c097223 */ /* 0x001fe200000000ff */
[C---:B------:R-:W-:Y:S01]  /*14c0*/  FFMA R8, R36.reuse, R13, RZ ;  /* 0x0000000d24087223 */ /* 0x040fe200000000ff */
[C---:B------:R-:W-:Y:S01]  /*14d0*/  FFMA R11, R36.reuse, R14, RZ ;  /* 0x0000000e240b7223 */ /* 0x040fe200000000ff */
[----:B------:R-:W-:Y:S01]  /*14e0*/  FFMA R10, R36, R15, RZ ;  /* 0x0000000f240a7223 */ /* 0x000fe200000000ff */
[----:B------:R-:W0:Y:S01]  /*14f0*/  LDS.128 R32, [R103+0xc0] ;  /* 0x0000c00067207984 */ /* 0x000e220000000c00 */
        /* <DEDUP_REMOVED lines=12> */
[----:B------:R-:W-:Y:S01]  /*15c0*/  FFMA R17, R24, R36, RZ ;  /* 0x0000002418117223 */ /* 0x000fe200000000ff */
[----:B------:R-:W1:Y:S01]  /*15d0*/  LDS.128 R8, [R103+0xe0] ;  /* 0x0000e00067087984 */ /* 0x000e620000000c00 */
[C---:B------:R-:W-:Y:S01]  /*15e0*/  FFMA R16, R36.reuse, R25, RZ ;  /* 0x0000001924107223 */ /* 0x040fe200000000ff */
[C---:B------:R-:W-:Y:S01]  /*15f0*/  FFMA R19, R36.reuse, R26, RZ ;  /* 0x0000001a24137223 */ /* 0x040fe200000000ff */
[----:B------:R-:W-:Y:S01]  /*1600*/  FFMA R36, R36, R27, RZ ;  /* 0x0000001b24247223 */ /* 0x000fe200000000ff */
        /* <DEDUP_REMOVED lines=48> */
[----:B-1----:R-:W-:Y:S01]  /*1910*/  FFMA R33, R12, R8, RZ ;  /* 0x000000080c217223 */ /* 0x002fe200000000ff */
[C---:B------:R-:W-:Y:S01]  /*1920*/  FFMA R12, R8.reuse, R13, RZ ;  /* 0x0000000d080c7223 */ /* 0x040fe200000000ff */
[C---:B------:R-:W-:Y:S01]  /*1930*/  FFMA R13, R8.reuse, R14, RZ ;  /* 0x0000000e080d7223 */ /* 0x040fe200000000ff */
[----:B------:R-:W-:Y:S01]  /*1940*/  FFMA R14, R8, R15, RZ ;  /* 0x0000000f080e7223 */ /* 0x000fe200000000ff */
[----:B------:R-:W-:Y:S01]  /*1950*/  FFMA R15, R24, R8, RZ ;  /* 0x00000008180f7223 */ /* 0x000fe200000000ff */
[-C--:B------:R-:W-:Y:S01]  /*1960*/  FFMA R33, R64, R9.reuse, R33 ;  /* 0x0000000940217223 */ /* 0x080fe20000000021 */
[-C--:B------:R-:W-:Y:S01]  /*1970*/  FFMA R12, R65, R9.reuse, R12 ;  /* 0x00000009410c7223 */ /* 0x080fe2000000000c */
[-C--:B------:R-:W-:Y:S01]  /*1980*/  FFMA R13, R66, R9.reuse, R13 ;  /* 0x00000009420d7223 */ /* 0x080fe2000000000d */
[----:B------:R-:W-:Y:S01]  /*1990*/  FFMA R14, R67, R9, R14 ;  /* 0x00000009430e7223 */ /* 0x000fe2000000000e */
[----:B------:R-:W0:Y:S01]  /*19a0*/  LDS.128 R16, [R102+0x600] ;  /* 0x0006000066107984 */ /* 0x000e220000000c00 */
[-C--:B------:R-:W-:Y:S01]  /*19b0*/  FFMA R42, R52, R34.reuse, R37 ;  /* 0x00000022342a7223 */ /* 0x080fe20000000025 */
[C---:B------:R-:W-:Y:S01]  /*19c0*/  FFMA R24, R8.reuse, R25, RZ ;  /* 0x0000001908187223 */ /* 0x040fe200000000ff */
[----:B------:R-:W-:Y:S01]  /*19d0*/  FFMA R37, R53, R34, R36 ;  /* 0x0000002235257223 */ /* 0x000fe20000000024 */
[----:B------:R-:W-:Y:S01]  /*19e0*/  FFMA R25, R8, R26, RZ ;  /* 0x0000001a08197223 */ /* 0x000fe200000000ff */
[----:B------:R-:W-:Y:S01]  /*19f0*/  FFMA R15, R60, R9, R15 ;  /* 0x000000093c0f7223 */ /* 0x000fe2000000000f */
        /* <DEDUP_REMOVED lines=8> */
[-C--:B------:R-:W-:Y:S01]  /*1a80*/  FFMA R24, R61, R9.reuse, R24 ;  /* 0x000000093d187223 */ /* 0x080fe20000000018 */
[-C--:B------:R-:W-:Y:S01]  /*1a90*/  FFMA R25, R62, R9.reuse, R25 ;  /* 0x000000093e197223 */ /* 0x080fe20000000019 */
[----:B------:R-:W-:Y:S01]  /*1aa0*/  FFMA R8, R63, R9, R8 ;  /* 0x000000093f087223 */ /* 0x000fe20000000008 */
[-C--:B------:R-:W-:Y:S01]  /*1ab0*/  FFMA R115, R59, R34.reuse, R96 ;  /* 0x000000223b737223 */ /* 0x080fe20000000060 */
[-C--:B------:R-:W-:Y:S01]  /*1ac0*/  FFMA R116, R56, R34.reuse, R79 ;  /* 0x0000002238747223 */ /* 0x080fe2000000004f */
[----:B------:R-:W-:Y:S01]  /*1ad0*/  FFMA R104, R58, R34, R77 ;  /* 0x000000223a687223 */ /* 0x000fe2000000004d */
[-C--:B------:R-:W-:Y:S01]  /*1ae0*/  FFMA R99, R56, R10.reuse, R15 ;  /* 0x0000000a38637223 */ /* 0x080fe2000000000f */
[-C--:B------:R-:W-:Y:S01]  /*1af0*/  FFMA R98, R57, R10.reuse, R24 ;  /* 0x0000000a39627223 */ /* 0x080fe20000000018 */
[-C--:B------:R-:W-:Y:S01]  /*1b00*/  FFMA R96, R58, R10.reuse, R25 ;  /* 0x0000000a3a607223 */ /* 0x080fe20000000019 */
[----:B------:R-:W-:Y:S01]  /*1b10*/  FFMA R97, R59, R10, R8 ;  /* 0x0000000a3b617223 */ /* 0x000fe20000000008 */
[----:B------:R-:W-:Y:S01]  /*1b20*/  FFMA R105, R57, R34, R78 ;  /* 0x0000002239697223 */ /* 0x000fe2000000004e */
[CC--:B0-----:R-:W-:Y:S01]  /*1b30*/  FFMA R33, R17.reuse, R31.reuse, R72 ;  /* 0x0000001f11217223 */ /* 0x0c1fe20000000048 */
[C---:B------:R-:W-:Y:S01]  /*1b40*/  FFMA R40, R16.reuse, R31, R68 ;  /* 0x0000001f10287223 */ /* 0x040fe20000000044 */
[C---:B------:R-:W-:Y:S01]  /*1b50*/  FFMA R56, R16.reuse, R47, R50 ;  /* 0x0000002f10387223 */ /* 0x040fe20000000032 */
[----:B------:R-:W-:Y:S01]  /*1b60*/  FFMA R58, R16, R35, R42 ;  /* 0x00000023103a7223 */ /* 0x000fe2000000002a */
[----:B------:R-:W-:Y:S01]  /*1b70*/  FFMA R41, R17, R51, R49 ;  /* 0x0000003311297223 */ /* 0x000fe20000000031 */
[C---:B------:R-:W-:Y:S01]  /*1b80*/  FFMA R72, R18.reuse, R35, R32 ;  /* 0x0000002312487223 */ /* 0x040fe20000000020 */
[----:B------:R-:W-:Y:S01]  /*1b90*/  FFMA R10, R18, R11, R60 ;  /* 0x0000000b120a7223 */ /* 0x000fe2000000003c */
[C---:B------:R-:W-:Y:S01]  /*1ba0*/  FFMA R114, R16.reuse, R23, R114 ;  /* 0x0000001710727223 */ /* 0x040fe20000000072 */
[C---:B------:R-:W-:Y:S01]  /*1bb0*/  FFMA R48, R16.reuse, R51, R48 ;  /* 0x0000003310307223 */ /* 0x040fe20000000030 */
[C---:B------:R-:W-:Y:S01]  /*1bc0*/  FFMA R57, R16.reuse, R39, R46 ;  /* 0x0000002710397223 */ /* 0x040fe2000000002e */
[C---:B------:R-:W-:Y:S01]  /*1bd0*/  FFMA R68, R16.reuse, R43, R76 ;  /* 0x0000002b10447223 */ /* 0x040fe2000000004c */
[----:B------:R-:W-:Y:S01]  /*1be0*/  FFMA R8, R16, R11, R26 ;  /* 0x0000000b10087223 */ /* 0x000fe2000000001a */
[----:B------:R-:W-:Y:S01]  /*1bf0*/  FFMA R113, R23, R17, R113 ;  /* 0x0000001117717223 */ /* 0x000fe20000000071 */
[C---:B------:R-:W-:Y:S01]  /*1c00*/  FFMA R49, R17.reuse, R47, R45 ;  /* 0x0000002f11317223 */ /* 0x040fe2000000002d */
[C---:B------:R-:W-:Y:S01]  /*1c10*/  FFMA R83, R17.reuse, R39, R83 ;  /* 0x0000002711537223 */ /* 0x040fe20000000053 */
[C---:B------:R-:W-:Y:S01]  /*1c20*/  FFMA R74, R17.reuse, R43, R74 ;  /* 0x0000002b114a7223 */ /* 0x040fe2000000004a */
[C---:B------:R-:W-:Y:S01]  /*1c30*/  FFMA R59, R17.reuse, R35, R37 ;  /* 0x00000023113b7223 */ /* 0x040fe20000000025 */
[----:B------:R-:W-:Y:S01]  /*1c40*/  FFMA R9, R17, R11, R12 ;  /* 0x0000000b11097223 */ /* 0x000fe2000000000c */
[C---:B------:R-:W-:Y:S01]  /*1c50*/  FFMA R34, R23.reuse, R18, R29 ;  /* 0x0000001217227223 */ /* 0x040fe2000000001d */
        /* <DEDUP_REMOVED lines=10> */
[C---:B------:R-:W-:Y:S01]  /*1d00*/  FFMA R75, R19.reuse, R43, R75 ;  /* 0x0000002b134b7223 */ /* 0x040fe2000000004b */
[C---:B------:R-:W-:Y:S01]  /*1d10*/  FFMA R73, R19.reuse, R35, R73 ;  /* 0x0000002313497223 */ /* 0x040fe20000000049 */
[----:B------:R-:W-:Y:S01]  /*1d20*/  FFMA R32, R19, R11, R36 ;  /* 0x0000000b13207223 */ /* 0x000fe20000000024 */
[----:B------:R-:W-:Y:S01]  /*1d30*/  LDS.128 R12, [R103+0x10] ;  /* 0x00001000670c7984 */ /* 0x000fe20000000c00 */
[C---:B-1----:R-:W-:Y:S01]  /*1d40*/  FFMA R118, R52.reuse, R23, R118 ;  /* 0x0000001734767223 */ /* 0x042fe20000000076 */
[C---:B------:R-:W-:Y:S01]  /*1d50*/  FFMA R111, R23.reuse, R53, R111 ;  /* 0x00000035176f7223 */ /* 0x040fe2000000006f */
[C---:B------:R-:W-:Y:S01]  /*1d60*/  FFMA R90, R23.reuse, R54, R90 ;  /* 0x00000036175a7223 */ /* 0x040fe2000000005a */
[----:B------:R-:W0:Y:S01]  /*1d70*/  LDS.128 R24, [R102+0x800] ;  /* 0x0008000066187984 */ /* 0x000e220000000c00 */
[----:B------:R-:W-:Y:S01]  /*1d80*/  FFMA R91, R23, R55, R91 ;  /* 0x00000037175b7223 */ /* 0x000fe2000000005b */
[-C--:B------:R-:W-:Y:S01]  /*1d90*/  FFMA R117, R52, R31.reuse, R117 ;  /* 0x0000001f34757223 */ /* 0x080fe20000000075 */
[-C--:B------:R-:W-:Y:S01]  /*1da0*/  FFMA R110, R53, R31.reuse, R110 ;  /* 0x0000001f356e7223 */ /* 0x080fe2000000006e */
[----:B------:R-:W1:Y:S01]  /*1db0*/  LDS.128 R16, [R102+0x810] ;  /* 0x0008100066107984 */ /* 0x000e620000000c00 */
[-C--:B------:R-:W-:Y:S01]  /*1dc0*/  FFMA R88, R54, R31.reuse, R88 ;  /* 0x0000001f36587223 */ /* 0x080fe20000000058 */
[----:B------:R-:W-:Y:S01]  /*1dd0*/  FFMA R89, R55, R31, R89 ;  /* 0x0000001f37597223 */ /* 0x000fe20000000059 */
[-C--:B------:R-:W-:Y:S01]  /*1de0*/  FFMA R71, R52, R51.reuse, R71 ;  /* 0x0000003334477223 */ /* 0x080fe20000000047 */
[----:B------:R-:W2:Y:S01]  /*1df0*/  LDS.128 R20, [R103+0x30] ;  /* 0x0000300067147984 */ /* 0x000ea20000000c00 */
[-C--:B------:R-:W-:Y:S01]  /*1e00*/  FFMA R109, R53, R51.reuse, R109 ;  /* 0x00000033356d7223 */ /* 0x080fe2000000006d */
[-C--:B------:R-:W-:Y:S01]  /*1e10*/  FFMA R86, R54, R51.reuse, R86 ;  /* 0x0000003336567223 */ /* 0x080fe20000000056 */
[----:B------:R-:W-:Y:S01]  /*1e20*/  FFMA R87, R55, R51, R87 ;  /* 0x0000003337577223 */ /* 0x000fe20000000057 */
[----:B------:R-:W3:Y:S01]  /*1e30*/  LDS.128 R28, [R103+0x50] ;  /* 0x00005000671c7984 */ /* 0x000ee20000000c00 */
[-C--:B------:R-:W-:Y:S01]  /*1e40*/  FFMA R95, R52, R39.reuse, R95 ;  /* 0x00000027345f7223 */ /* 0x080fe2000000005f */
[-C--:B------:R-:W-:Y:S01]  /*1e50*/  FFMA R107, R53, R39.reuse, R107 ;  /* 0x00000027356b7223 */ /* 0x080fe2000000006b */
[-C--:B------:R-:W-:Y:S01]  /*1e60*/  FFMA R94, R54, R39.reuse, R94 ;  /* 0x00000027365e7223 */ /* 0x080fe2000000005e */
[----:B------:R-:W-:Y:S01]  /*1e70*/  FFMA R51, R55, R39, R38 ;  /* 0x0000002737337223 */ /* 0x000fe20000000026 */
[-C--:B------:R-:W-:Y:S01]  /*1e80*/  FFMA R70, R52, R47.reuse, R70 ;  /* 0x0000002f34467223 */ /* 0x080fe20000000046 */
[----:B------:R-:W4:Y:S01]  /*1e90*/  LDS.128 R36, [R103+0x70] ;  /* 0x0000700067247984 */ /* 0x000f220000000c00 */
[-C--:B------:R-:W-:Y:S01]  /*1ea0*/  FFMA R108, R53, R47.reuse, R108 ;  /* 0x0000002f356c7223 */ /* 0x080fe2000000006c */
[-C--:B------:R-:W-:Y:S01]  /*1eb0*/  FFMA R84, R54, R47.reuse, R84 ;  /* 0x0000002f36547223 */ /* 0x080fe20000000054 */
[----:B------:R-:W-:Y:S01]  /*1ec0*/  FFMA R85, R55, R47, R85 ;  /* 0x0000002f37557223 */ /* 0x000fe20000000055 */
[-C--:B------:R-:W-:Y:S01]  /*1ed0*/  FFMA R93, R52, R43.reuse, R93 ;  /* 0x0000002b345d7223 */ /* 0x080fe2000000005d */
[----:B------:R-:W5:Y:S01]  /*1ee0*/  LDS.128 R44, [R103+0x90] ;  /* 0x00009000672c7984 */ /* 0x000f620000000c00 */
        /* <DEDUP_REMOVED lines=11> */
[----:B------:R-:W-:Y:S04]  /*1fa0*/  LDS.128 R76, [R103+0xf0] ;  /* 0x0000f000674c7984 */ /* 0x000fe80000000c00 */
[----:B------:R-:W5:Y:S01]  /*1fb0*/  LDS.128 R52, [R103+0xb0] ;  /* 0x0000b00067347984 */ /* 0x000f620000000c00 */
[C---:B0-----:R-:W-:Y:S01]  /*1fc0*/  FFMA R114, R12.reuse, R24, R114 ;  /* 0x000000180c727223 */ /* 0x041fe20000000072 */
[C---:B------:R-:W-:Y:S01]  /*1fd0*/  FFMA R113, R12.reuse, R25, R113 ;  /* 0x000000190c717223 */ /* 0x040fe20000000071 */
[C---:B------:R-:W-:Y:S01]  /*1fe0*/  FFMA R34, R12.reuse, R26, R34 ;  /* 0x0000001a0c227223 */ /* 0x040fe20000000022 */
[C---:B------:R-:W-:Y:S01]  /*1ff0*/  FFMA R112, R12.reuse, R27, R112 ;  /* 0x0000001b0c707223 */ /* 0x040fe20000000070 */
[C---:B-1----:R-:W-:Y:S01]  /*2000*/  FFMA R118, R12.reuse, R16, R118 ;  /* 0x000000100c767223 */ /* 0x042fe20000000076 */
[C---:B------:R-:W-:Y:S01]  /*2010*/  FFMA R111, R12.reuse, R17, R111 ;  /* 0x000000110c6f7223 */ /* 0x040fe2000000006f */
[C---:B------:R-:W-:Y:S01]  /*2020*/  FFMA R90, R12.reuse, R18, R90 ;  /* 0x000000120c5a7223 */ /* 0x040fe2000000005a */
[----:B------:R-:W-:Y:S01]  /*2030*/  FFMA R91, R12, R19, R91 ;  /* 0x000000130c5b7223 */ /* 0x000fe2000000005b */
[----:B--2---:R-:W-:Y:S01]  /*2040*/  FFMA R12, R20, R27, R60 ;  /* 0x0000001b140c7223 */ /* 0x004fe2000000003c */
[----:B------:R-:W-:Y:S01]  /*2050*/  FFMA R40, R24, R20, R40 ;  /* 0x0000001418287223 */ /* 0x000fe20000000028 */
[----:B------:R-:W0:Y:S01]  /*2060*/  LDS.128 R60, [R103+0xd0] ;  /* 0x0000d000673c7984 */ /* 0x000e220000000c00 */
[C---:B------:R-:W-:Y:S01]  /*2070*/  FFMA R33, R20.reuse, R25, R33 ;  /* 0x0000001914217223 */ /* 0x040fe20000000021 */
[----:B------:R-:W-:Y:S01]  /*2080*/  FFMA R42, R20, R26, R42 ;  /* 0x0000001a142a7223 */ /* 0x000fe2000000002a */
[----:B------:R-:W-:Y:S01]  /*2090*/  FFMA R117, R16, R20, R117 ;  /* 0x0000001410757223 */ /* 0x000fe20000000075 */
[C---:B------:R-:W-:Y:S01]  /*20a0*/  FFMA R110, R20.reuse, R17, R110 ;  /* 0x00000011146e7223 */ /* 0x040fe2000000006e */
[C---:B------:R-:W-:Y:S01]  /*20b0*/  FFMA R88, R20.reuse, R18, R88 ;  /* 0x0000001214587223 */ /* 0x040fe20000000058 */
[----:B------:R-:W-:Y:S01]  /*20c0*/  FFMA R89, R20, R19, R89 ;  /* 0x0000001314597223 */ /* 0x000fe20000000059 */
[----:B---3--:R-:W-:Y:S01]  /*20d0*/  FFMA R48, R24, R28, R48 ;  /* 0x0000001c18307223 */ /* 0x008fe20000000030 */
[C---:B------:R-:W-:Y:S01]  /*20e0*/  FFMA R41, R28.reuse, R25, R41 ;  /* 0x000000191c297223 */ /* 0x040fe20000000029 */
[C---:B------:R-:W-:Y:S01]  /*20f0*/  FFMA R50, R28.reuse, R26, R50 ;  /* 0x0000001a1c327223 */ /* 0x040fe20000000032 */
[----:B------:R-:W-:Y:S01]  /*2100*/  FFMA R20, R28, R27, R66 ;  /* 0x0000001b1c147223 */ /* 0x000fe20000000042 */
[----:B------:R-:W-:Y:S01]  /*2110*/  FFMA R71, R16, R28, R71 ;  /* 0x0000001c10477223 */ /* 0x000fe20000000047 */
[C---:B------:R-:W-:Y:S01]  /*2120*/  FFMA R109, R28.reuse, R17, R109 ;  /* 0x000000111c6d7223 */ /* 0x040fe2000000006d */
[C---:B------:R-:W-:Y:S01]  /*2130*/  FFMA R86, R28.reuse, R18, R86 ;  /* 0x000000121c567223 */ /* 0x040fe20000000056 */
[----:B------:R-:W-:Y:S01]  /*2140*/  FFMA R87, R28, R19, R87 ;  /* 0x000000131c577223 */ /* 0x000fe20000000057 */
[C---:B----4-:R-:W-:Y:S01]  /*2150*/  FFMA R28, R36.reuse, R26, R64 ;  /* 0x0000001a241c7223 */ /* 0x050fe20000000040 */
[----:B------:R-:W-:Y:S01]  /*2160*/  FFMA R35, R36, R27, R65 ;  /* 0x0000001b24237223 */ /* 0x000fe20000000041 */
[-C--:B------:R-:W-:Y:S01]  /*2170*/  FFMA R56, R24, R36.reuse, R56 ;  /* 0x0000002418387223 */ /* 0x080fe20000000038 */
[----:B------:R-:W1:Y:S01]  /*2180*/  LDS.128 R64, [R102+0xa00] ;  /* 0x000a000066407984 */ /* 0x000e620000000c00 */
[----:B------:R-:W-:Y:S01]  /*2190*/  FFMA R49, R36, R25, R49 ;  /* 0x0000001924317223 */ /* 0x000fe20000000031 */
[----:B------:R-:W-:Y:S01]  /*21a0*/  FFMA R70, R16, R36, R70 ;  /* 0x0000002410467223 */ /* 0x000fe20000000046 */
[C---:B------:R-:W-:Y:S01]  /*21b0*/  FFMA R108, R36.reuse, R17, R108 ;  /* 0x00000011246c7223 */ /* 0x040fe2000000006c */
[C---:B------:R-:W-:Y:S01]  /*21c0*/  FFMA R84, R36.reuse, R18, R84 ;  /* 0x0000001224547223 */ /* 0x040fe20000000054 */
[----:B------:R-:W-:Y:S01]  /*21d0*/  FFMA R85, R36, R19, R85 ;  /* 0x0000001324557223 */ /* 0x000fe20000000055 */
[----:B-----5:R-:W-:Y:S01]  /*21e0*/  FFMA R119, R24, R44, R57 ;  /* 0x0000002c18777223 */ /* 0x020fe20000000039 */
[C---:B------:R-:W-:Y:S01]  /*21f0*/  FFMA R57, R44.reuse, R25, R83 ;  /* 0x000000192c397223 */ /* 0x040fe20000000053 */
[C---:B------:R-:W-:Y:S01]  /*2200*/  FFMA R36, R44.reuse, R26, R82 ;  /* 0x0000001a2c247223 */ /* 0x040fe20000000052 */
[----:B------:R-:W-:Y:S01]  /*2210*/  FFMA R43, R44, R27, R69 ;  /* 0x0000001b2c2b7223 */ /* 0x000fe20000000045 */
[----:B------:R-:W-:Y:S01]  /*2220*/  FFMA R69, R16, R44, R95 ;  /* 0x0000002c10457223 */ /* 0x000fe2000000005f */
        /* <DEDUP_REMOVED lines=11> */
[----:B0-----:R-:W-:Y:S01]  /*22e0*/  FFMA R75, R24, R60, R58 ;  /* 0x0000003c184b7223 */ /* 0x001fe2000000003a */
        /* <DEDUP_REMOVED lines=10> */
[C---:B------:R-:W-:Y:S01]  /*2390*/  FFMA R98, R76.reuse, R17, R98 ;  /* 0x000000114c627223 */ /* 0x040fe20000000062 */
[----:B------:R-:W0:Y:S01]  /*23a0*/  LDS.128 R8, [R102+0xa10] ;  /* 0x000a100066087984 */ /* 0x000e220000000c00 */
[----:B------:R-:W-:Y:S01]  /*23b0*/  FFMA R92, R76, R27, R32 ;  /* 0x0000001b4c5c7223 */ /* 0x000fe20000000020 */
[----:B------:R-:W-:Y:S01]  /*23c0*/  FFMA R99, R16, R76, R99 ;  /* 0x0000004c10637223 */ /* 0x000fe20000000063 */
[C---:B------:R-:W-:Y:S01]  /*23d0*/  FFMA R96, R76.reuse, R18, R96 ;  /* 0x000000124c607223 */ /* 0x040fe20000000060 */
[----:B------:R-:W-:Y:S01]  /*23e0*/  FFMA R97, R76, R19, R97 ;  /* 0x000000134c617223 */ /* 0x000fe20000000061 */
[C---:B-1----:R-:W-:Y:S01]  /*23f0*/  FFMA R17, R65.reuse, R21, R33 ;  /* 0x0000001541117223 */ /* 0x042fe20000000021 */
[CC--:B------:R-:W-:Y:S01]  /*2400*/  FFMA R32, R64.reuse, R37.reuse, R56 ;  /* 0x0000002540207223 */ /* 0x0c0fe20000000038 */
[C---:B------:R-:W-:Y:S01]  /*2410*/  FFMA R33, R65.reuse, R37, R49 ;  /* 0x0000002541217223 */ /* 0x040fe20000000031 */
[C---:B------:R-:W-:Y:S01]  /*2420*/  FFMA R56, R64.reuse, R61, R75 ;  /* 0x0000003d40387223 */ /* 0x040fe2000000004b */
[C---:B------:R-:W-:Y:S01]  /*2430*/  FFMA R49, R65.reuse, R53, R74 ;  /* 0x0000003541317223 */ /* 0x040fe2000000004a */
[C---:B------:R-:W-:Y:S01]  /*2440*/  FFMA R16, R64.reuse, R21, R40 ;  /* 0x0000001540107223 */ /* 0x040fe20000000028 */
[----:B------:R-:W1:Y:S01]  /*2450*/  LDS.128 R72, [R102+0xc00] ;  /* 0x000c000066487984 */ /* 0x000e620000000c00 */
[C---:B------:R-:W-:Y:S01]  /*2460*/  FFMA R24, R64.reuse, R29, R48 ;  /* 0x0000001d40187223 */ /* 0x040fe20000000030 */
[C---:B------:R-:W-:Y:S01]  /*2470*/  FFMA R114, R64.reuse, R13, R114 ;  /* 0x0000000d40727223 */ /* 0x040fe20000000072 */
[C---:B------:R-:W-:Y:S01]  /*2480*/  FFMA R40, R64.reuse, R45, R119 ;  /* 0x0000002d40287223 */ /* 0x040fe20000000077 */
[C---:B------:R-:W-:Y:S01]  /*2490*/  FFMA R48, R64.reuse, R53, R94 ;  /* 0x0000003540307223 */ /* 0x040fe2000000005e */
[----:B------:R-:W-:Y:S01]  /*24a0*/  FFMA R95, R64, R77, R95 ;  /* 0x0000004d405f7223 */ /* 0x000fe2000000005f */
[C---:B------:R-:W-:Y:S01]  /*24b0*/  FFMA R25, R65.reuse, R29, R41 ;  /* 0x0000001d41197223 */ /* 0x040fe20000000029 */
[----:B------:R-:W-:Y:S01]  /*24c0*/  FFMA R41, R65, R45, R57 ;  /* 0x0000002d41297223 */ /* 0x000fe20000000039 */
[----:B------:R-:W-:Y:S01]  /*24d0*/  FFMA R64, R13, R66, R34 ;  /* 0x000000420d407223 */ /* 0x000fe20000000022 */
[C---:B------:R-:W-:Y:S01]  /*24e0*/  FFMA R18, R66.reuse, R21, R42 ;  /* 0x0000001542127223 */ /* 0x040fe2000000002a */
[C---:B------:R-:W-:Y:S01]  /*24f0*/  FFMA R26, R66.reuse, R29, R50 ;  /* 0x0000001d421a7223 */ /* 0x040fe20000000032 */
[----:B------:R-:W-:Y:S01]  /*2500*/  FFMA R57, R65, R61, R52 ;  /* 0x0000003d41397223 */ /* 0x000fe20000000034 */
[C---:B------:R-:W-:Y:S01]  /*2510*/  FFMA R34, R66.reuse, R37, R28 ;  /* 0x0000002542227223 */ /* 0x040fe2000000001c */
[C---:B------:R-:W-:Y:S01]  /*2520*/  FFMA R42, R66.reuse, R45, R36 ;  /* 0x0000002d422a7223 */ /* 0x040fe20000000024 */
[C---:B------:R-:W-:Y:S01]  /*2530*/  FFMA R50, R66.reuse, R53, R44 ;  /* 0x0000003542327223 */ /* 0x040fe2000000002c */
[----:B------:R-:W-:Y:S01]  /*2540*/  FFMA R113, R13, R65, R113 ;  /* 0x000000410d717223 */ /* 0x000fe20000000071 */
[----:B------:R-:W-:Y:S01]  /*2550*/  FFMA R94, R65, R77, R60 ;  /* 0x0000004d415e7223 */ /* 0x000fe2000000003c */
        /* <DEDUP_REMOVED lines=10> */
[C---:B0-----:R-:W-:Y:S01]  /*2600*/  FFMA R28, R8.reuse, R29, R71 ;  /* 0x0000001d081c7223 */ /* 0x041fe20000000047 */
[C---:B------:R-:W-:Y:S01]  /*2610*/  FFMA R36, R8.reuse, R37, R70 ;  /* 0x0000002508247223 */ /* 0x040fe20000000046 */
[C---:B------:R-:W-:Y:S01]  /*2620*/  FFMA R44, R8.reuse, R45, R69 ;  /* 0x0000002d082c7223 */ /* 0x040fe20000000045 */
[----:B------:R-:W-:Y:S01]  /*2630*/  FFMA R52, R8, R53, R68 ;  /* 0x0000003508347223 */ /* 0x000fe20000000044 */
[----:B------:R-:W-:Y:S01]  /*2640*/  FFMA R76, R10, R61, R104 ;  /* 0x0000003d0a4c7223 */ /* 0x000fe20000000068 */
[----:B------:R-:W0:Y:S01]  /*2650*/  LDS.128 R68, [R102+0xc10] ;  /* 0x000c100066447984 */ /* 0x000e220000000c00 */
[C---:B------:R-:W-:Y:S01]  /*2660*/  FFMA R12, R8.reuse, R13, R118 ;  /* 0x0000000d080c7223 */ /* 0x040fe20000000076 */
[C---:B------:R-:W-:Y:S01]  /*2670*/  FFMA R111, R13.reuse, R9, R111 ;  /* 0x000000090d6f7223 */ /* 0x040fe2000000006f */
[C---:B------:R-:W-:Y:S01]  /*2680*/  FFMA R90, R13.reuse, R10, R90 ;  /* 0x0000000a0d5a7223 */ /* 0x040fe2000000005a */
[----:B------:R-:W-:Y:S01]  /*2690*/  FFMA R91, R13, R11, R91 ;  /* 0x0000000b0d5b7223 */ /* 0x000fe2000000005b */
[-C--:B------:R-:W-:Y:S01]  /*26a0*/  FFMA R20, R8, R21.reuse, R117 ;  /* 0x0000001508147223 */ /* 0x080fe20000000075 */
[-C--:B------:R-:W-:Y:S01]  /*26b0*/  FFMA R110, R9, R21.reuse, R110 ;  /* 0x00000015096e7223 */ /* 0x080fe2000000006e */
[CC--:B------:R-:W-:Y:S01]  /*26c0*/  FFMA R88, R10.reuse, R21.reuse, R88 ;  /* 0x000000150a587223 */ /* 0x0c0fe20000000058 */
[----:B------:R-:W-:Y:S01]  /*26d0*/  FFMA R89, R11, R21, R89 ;  /* 0x000000150b597223 */ /* 0x000fe20000000059 */
        /* <DEDUP_REMOVED lines=10> */
[-C--:B------:R-:W-:Y:S01]  /*2780*/  FFMA R80, R10, R53.reuse, R80 ;  /* 0x000000350a507223 */ /* 0x080fe20000000050 */
[----:B------:R-:W-:Y:S01]  /*2790*/  FFMA R81, R11, R53, R81 ;  /* 0x000000350b517223 */ /* 0x000fe20000000051 */
[CC--:B------:R-:W-:Y:S01]  /*27a0*/  FFMA R60, R8.reuse, R61.reuse, R116 ;  /* 0x0000003d083c7223 */ /* 0x0c0fe20000000074 */
[-C--:B------:R-:W-:Y:S01]  /*27b0*/  FFMA R105, R9, R61.reuse, R105 ;  /* 0x0000003d09697223 */ /* 0x080fe20000000069 */
[----:B------:R-:W-:Y:S01]  /*27c0*/  FFMA R104, R11, R61, R115 ;  /* 0x0000003d0b687223 */ /* 0x000fe20000000073 */
[-C--:B------:R-:W-:Y:S01]  /*27d0*/  FFMA R99, R8, R77.reuse, R99 ;  /* 0x0000004d08637223 */ /* 0x080fe20000000063 */
[-C--:B------:R-:W-:Y:S01]  /*27e0*/  FFMA R98, R9, R77.reuse, R98 ;  /* 0x0000004d09627223 */ /* 0x080fe20000000062 */
[-C--:B------:R-:W-:Y:S01]  /*27f0*/  FFMA R96, R10, R77.reuse, R96 ;  /* 0x0000004d0a607223 */ /* 0x080fe20000000060 */
[----:B------:R-:W-:Y:S01]  /*2800*/  FFMA R97, R11, R77, R97 ;  /* 0x0000004d0b617223 */ /* 0x000fe20000000061 */
[C---:B-1----:R-:W-:Y:S01]  /*2810*/  FFMA R8, R72.reuse, R14, R114 ;  /* 0x0000000e48087223 */ /* 0x042fe20000000072 */
[C---:B------:R-:W-:Y:S01]  /*2820*/  FFMA R16, R72.reuse, R22, R16 ;  /* 0x0000001648107223 */ /* 0x040fe20000000010 */
[C---:B------:R-:W-:Y:S01]  /*2830*/  FFMA R24, R72.reuse, R30, R24 ;  /* 0x0000001e48187223 */ /* 0x040fe20000000018 */
        /* <DEDUP_REMOVED lines=29> */
[----:B------:R-:W1:Y:S01]  /*2a10*/  LDS.128 R64, [R102+0xe00] ;  /* 0x000e000066407984 */ /* 0x000e620000000c00 */
[----:B0-----:R-:W-:Y:S01]  /*2a20*/  FFMA R12, R68, R14, R12 ;  /* 0x0000000e440c7223 */ /* 0x001fe2000000000c */
[C---:B------:R-:W-:Y:S01]  /*2a30*/  FFMA R13, R14.reuse, R69, R111 ;  /* 0x000000450e0d7223 */ /* 0x040fe2000000006f */
[C---:B------:R-:W-:Y:S01]  /*2a40*/  FFMA R90, R14.reuse, R70, R90 ;  /* 0x000000460e5a7223 */ /* 0x040fe2000000005a */
[----:B------:R-:W0:Y:S01]  /*2a50*/  LDS.128 R72, [R102+0xe10] ;  /* 0x000e100066487984 */ /* 0x000e220000000c00 */
        /* <DEDUP_REMOVED lines=89> */
[-C--:B------:R-:W-:Y:S01]  /*2ff0*/  FFMA R68, R72, R79.reuse, R68 ;  /* 0x0000004f48447223 */ /* 0x080fe20000000044 */
[-C--:B------:R-:W-:Y:S01]  /*3000*/  FFMA R69, R73, R79.reuse, R69 ;  /* 0x0000004f49457223 */ /* 0x080fe20000000045 */
[-C--:B------:R-:W-:Y:S01]  /*3010*/  FFMA R70, R74, R79.reuse, R70 ;  /* 0x0000004f4a467223 */ /* 0x080fe20000000046 */
[----:B------:R-:W-:Y:S01]  /*3020*/  FFMA R71, R75, R79, R71 ;  /* 0x0000004f4b477223 */ /* 0x000fe20000000047 */
[----:B------:R-:W-:Y:S06]  /*3030*/  BAR.SYNC.DEFER_BLOCKING 0x0 ;  /* 0x0000000000007b1d */ /* 0x000fec0000010000 */
[----:B------:R-:W-:Y:S05]  /*3040*/  BRA.U !UP1, `(.L_x_0) ;  /* 0x0000002d095c7547 */ /* 0x000fea000b800000 */
[----:B------:R-:W-:Y:S01]  /*3050*/  IADD3 R3, PT, PT, R3, 0x8, RZ ;  /* 0x0000000803037810 */ /* 0x000fe20007ffe0ff */
[----:B------:R-:W0:Y:S01]  /*3060*/  LDCU.64 UR10, c[0x0][0x398] ;  /* 0x00007300ff0a77ac */ /* 0x000e220008000a00 */
[----:B------:R-:W-:Y:S02]  /*3070*/  IADD3 R6, PT, PT, R6, 0x8, RZ ;  /* 0x0000000806067810 */ /* 0x000fe40007ffe0ff */
[----:B------:R-:W-:-:S07]  /*3080*/  IADD3 R7, PT, PT, R7, 0x8, RZ ;  /* 0x0000000807077810 */ /* 0x000fce0007ffe0ff */
.L_x_11:
[----:B------:R-:W1:Y:S01]  /*3090*/  LDCU UR5, c[0x0][0x360] ;  /* 0x00006c00ff0577ac */ /* 0x000e620008000800 */
[----:B0-----:R-:W-:Y:S01]  /*30a0*/  ISETP.GE.AND P2, PT, R6, UR11, PT ;  /* 0x0000000b06007c0c */ /* 0x001fe2000bf46270 */
[----:B------:R-:W0:Y:S01]  /*30b0*/  LDC R96, c[0x0][0x3a0] ;  /* 0x0000e800ff607b82 */ /* 0x000e220000000800 */
[----:B-1----:R-:W-:-:S05]  /*30c0*/  IMAD R84, R2, UR5, R0 ;  /* 0x0000000502547c24 */ /* 0x002fca000f8e0200 */
[----:B------:R-:W-:-:S04]  /*30d0*/  SHF.R.U32.HI R77, RZ, 0x1, R84 ;  /* 0x00000001ff4d7819 */ /* 0x000fc80000011654 */
[----:B------:R-:W-:-:S04]  /*30e0*/  LEA R80, R4, R77, 0x7 ;  /* 0x0000004d04507211 */ /* 0x000fc800078e38ff */
[----:B------:R-:W-:-:S04]  /*30f0*/  ISETP.LT.AND P2, PT, R80, UR10, !P2 ;  /* 0x0000000a50007c0c */ /* 0x000fc8000d741270 */
[----:B------:R-:W-:-:S13]  /*3100*/  PLOP3.LUT P3, PT, P2, PT, UP0, 0xae, 0xea ;  /* 0x0000000000ea781c */ /* 0x000fda000176f50e */
[----:B------:R-:W1:Y:S02]  /*3110*/  @!P3 LDC.64 R72, c[0x0][0x380] ;  /* 0x0000e000ff48bb82 */ /* 0x000e640000000a00 */
[----:B-1----:R-:W-:-:S06]  /*3120*/  @!P3 IMAD.WIDE.U32 R72, R7, 0x4, R72 ;  /* 0x000000040748b825 */ /* 0x002fcc00078e0048 */
[----:B------:R-:W2:Y:S01]  /*3130*/  @!P3 LDG.E.128.CONSTANT R72, desc[UR6][R72.64] ;  /* 0x000000064848b981 */ /* 0x000ea2000c1e9d00 */
[----:B------:R-:W-:Y:S01]  /*3140*/  SHF.L.U32 R0, R84, 0x2, RZ ;  /* 0x0000000254007819 */ /* 0x000fe200000006ff */
[----:B------:R-:W-:Y:S01]  /*3150*/  BSSY.RECONVERGENT B0, `(.L_x_6) ;  /* 0x000004a000007945 */ /* 0x000fe20003800200 */
[----:B------:R-:W-:Y:S01]  /*3160*/  @!P3 MOV R79, 0x400 ;  /* 0x00000400004fb802 */ /* 0x000fe20000000f00 */
[----:B------:R-:W1:Y:S01]  /*3170*/  @!P3 S2R R78, SR_CgaCtaId ;  /* 0x00000000004eb919 */ /* 0x000e620000008800 */
[----:B------:R-:W-:Y:S02]  /*3180*/  LOP3.LUT R0, R0, 0x7c, RZ, 0xc0, !PT ;  /* 0x0000007c00007812 */ /* 0x000fe400078ec0ff */
[----:B0-----:R-:W-:Y:S02]  /*3190*/  LOP3.LUT P1, RZ, R96, 0x3, RZ, 0xc0, !PT ;  /* 0x0000000360ff7812 */ /* 0x001fe4000782c0ff */
[----:B------:R-:W-:Y:S02]  /*31a0*/  LEA R2, R5, R0, 0x7 ;  /* 0x0000000005027211 */ /* 0x000fe400078e38ff */
[----:B------:R-:W-:-:S02]  /*31b0*/  @!P3 SHF.L.U32 R0, R84, 0x4, RZ ;  /* 0x000000045400b819 */ /* 0x000fc400000006ff */
[----:B------:R-:W-:Y:S02]  /*31c0*/  IADD3 R83, PT, PT, R2, 0x3, RZ ;  /* 0x0000000302537810 */ /* 0x000fe40007ffe0ff */
[C---:B------:R-:W-:Y:S02]  /*31d0*/  @!P3 LOP3.LUT R2, R0.reuse, 0xffffffe0, RZ, 0xc0, !PT ;  /* 0xffffffe00002b812 */ /* 0x040fe400078ec0ff */
[----:B------:R-:W-:Y:S02]  /*31e0*/  @!P3 LOP3.LUT R81, R0, 0x10, RZ, 0xc0, !PT ;  /* 0x000000100051b812 */ /* 0x000fe400078ec0ff */
[----:B------:R-:W0:Y:S01]  /*31f0*/  @!P3 S2R R0, SR_TID.X ;  /* 0x000000000000b919 */ /* 0x000e220000002100 */
[----:B------:R-:W-:-:S04]  /*3200*/  ISETP.GE.AND P0, PT, R83, R96, PT ;  /* 0x000000605300720c */ /* 0x000fc80003f06270 */
[----:B------:R-:W-:-:S04]  /*3210*/  ISETP.LT.AND P0, PT, R3, UR11, !P0 ;  /* 0x0000000b03007c0c */ /* 0x000fc8000c701270 */
[----:B------:R-:W-:Y:S02]  /*3220*/  PLOP3.LUT P1, PT, P0, P1, PT, 0x8f, 0xf8 ;  /* 0x0000000000f8781c */ /* 0x000fe40000723177 */
[----:B-1----:R-:W-:-:S04]  /*3230*/  @!P3 LEA R76, R78, R79, 0x18 ;  /* 0x0000004f4e4cb211 */ /* 0x002fc800078ec0ff */
[----:B------:R-:W-:-:S05]  /*3240*/  @!P3 IADD3 R2, PT, PT, R81, R76, R2 ;  /* 0x0000004c5102b210 */ /* 0x000fca0007ffe002 */
[----:B--2---:R1:W-:Y:S01]  /*3250*/  @!P3 STS.128 [R2], R72 ;  /* 0x000000480200b388 */ /* 0x0043e20000000c00 */
[----:B0-----:R-:W-:Y:S05]  /*3260*/  @!P3 BRA `(.L_x_7) ;  /* 0x0000000000e0b947 */ /* 0x001fea0003800000 */
[----:B------:R-:W0:Y:S01]  /*3270*/  S2R R91, SR_TID.Y ;  /* 0x00000000005b7919 */ /* 0x000e220000002200 */
[----:B------:R-:W2:Y:S01]  /*3280*/  S2UR UR9, SR_CTAID.Y ;  /* 0x00000000000979c3 */ /* 0x000ea20000002600 */
[----:B------:R-:W0:Y:S01]  /*3290*/  LDCU UR5, c[0x0][0x360] ;  /* 0x00006c00ff0577ac */ /* 0x000e220008000800 */
[C---:B-1----:R-:W-:Y:S01]  /*32a0*/  IADD3 R73, PT, PT, R6.reuse, -0x3, RZ ;  /* 0xfffffffd06497810 */ /* 0x042fe20007ffe0ff */
[----:B------:R-:W0:Y:S01]  /*32b0*/  S2R R0, SR_TID.X ;  /* 0x0000000000007919 */ /* 0x000e220000002100 */
[C---:B------:R-:W-:Y:S02]  /*32c0*/  IADD3 R72, PT, PT, R6.reuse, -0x2, RZ ;  /* 0xfffffffe06487810 */ /* 0x040fe40007ffe0ff */
[----:B------:R-:W-:Y:S02]  /*32d0*/  CS2R R86, SRZ ;  /* 0x0000000000567805 */ /* 0x000fe4000001ff00 */
[----:B------:R-:W-:Y:S02]  /*32e0*/  IADD3 R2, PT, PT, R6, -0x1, RZ ;  /* 0xffffffff06027810 */ /* 0x000fe40007ffe0ff */
[----:B------:R-:W-:-:S02]  /*32f0*/  CS2R R88, SRZ ;  /* 0x0000000000587805 */ /* 0x000fc4000001ff00 */
[----:B------:R-:W-:Y:S01]  /*3300*/  ISETP.GE.AND P3, PT, R73, UR11, PT ;  /* 0x0000000b49007c0c */ /* 0x000fe2000bf66270 */
[----:B------:R-:W1:Y:S01]  /*3310*/  @P2 LDC.64 R82, c[0x0][0x380] ;  /* 0x0000e000ff522b82 */ /* 0x000e620000000a00 */
[----:B------:R-:W-:Y:S02]  /*3320*/  ISETP.GE.AND P5, PT, R72, UR11, PT ;  /* 0x0000000b48007c0c */ /* 0x000fe4000bfa6270 */
[----:B------:R-:W-:Y:S02]  /*3330*/  ISETP.GE.AND P4, PT, R2, UR11, PT ;  /* 0x0000000b02007c0c */ /* 0x000fe4000bf86270 */
[C---:B------:R-:W-:Y:S02]  /*3340*/  ISETP.GE.OR P3, PT, R80.reuse, UR10, P3 ;  /* 0x0000000a50007c0c */ /* 0x040fe40009f66670 */
[----:B------:R-:W-:Y:S02]  /*3350*/  ISETP.GE.OR P5, PT, R80, UR10, P5 ;  /* 0x0000000a50007c0c */ /* 0x000fe4000afa6670 */
[----:B--2---:R-:W-:-:S09]  /*3360*/  MOV R4, UR9 ;  /* 0x0000000900047c02 */ /* 0x004fd20008000f00 */
[----:B------:R-:W2:Y:S01]  /*3370*/  @!P3 LDC.64 R72, c[0x0][0x380] ;  /* 0x0000e000ff48bb82 */ /* 0x000ea20000000a00 */
[----:B-1----:R-:W-:-:S07]  /*3380*/  @P2 IMAD.WIDE.U32 R82, R7, 0x4, R82 ;  /* 0x0000000407522825 */ /* 0x002fce00078e0052 */
[----:B------:R-:W1:Y:S01]  /*3390*/  @!P5 LDC.64 R74, c[0x0][0x380] ;  /* 0x0000e000ff4adb82 */ /* 0x000e620000000a00 */
[----:B0-----:R-:W-:Y:S01]  /*33a0*/  IMAD R76, R91, UR5, R0 ;  /* 0x000000055b4c7c24 */ /* 0x001fe2000f8e0200 */
[----:B------:R-:W3:Y:S04]  /*33b0*/  @P2 LDG.E.CONSTANT R89, desc[UR6][R82.64+0xc] ;  /* 0x00000c0652592981 */ /* 0x000ee8000c1e9900 */
[----:B------:R-:W-:-:S04]  /*33c0*/  SHF.R.U32.HI R85, RZ, 0x1, R76 ;  /* 0x00000001ff557819 */ /* 0x000fc8000001164c */
[----:B------:R-:W-:-:S04]  /*33d0*/  LEA R2, R4, R85, 0x7 ;  /* 0x0000005504027211 */ /* 0x000fc800078e38ff */
[----:B------:R-:W-:Y:S01]  /*33e0*/  ISETP.GE.OR P4, PT, R2, UR10, P4 ;  /* 0x0000000a02007c0c */ /* 0x000fe2000a786670 */
[----:B--2---:R-:W-:-:S05]  /*33f0*/  @!P3 IMAD.WIDE.U32 R72, R7, 0x4, R72 ;  /* 0x000000040748b825 */ /* 0x004fca00078e0048 */
[----:B------:R-:W2:Y:S01]  /*3400*/  @!P3 LDG.E.CONSTANT R86, desc[UR6][R72.64] ;  /* 0x000000064856b981 */ /* 0x000ea2000c1e9900 */
[----:B-1----:R-:W-:-:S06]  /*3410*/  @!P5 IMAD.WIDE.U32 R74, R7, 0x4, R74 ;  /* 0x00000004074ad825 */ /* 0x002fcc00078e004a */
[----:B------:R-:W0:Y:S01]  /*3420*/  @!P4 LDC.64 R78, c[0x0][0x380] ;  /* 0x0000e000ff4ecb82 */ /* 0x000e220000000a00 */
[----:B------:R1:W4:Y:S01]  /*3430*/  @!P5 LDG.E.CONSTANT R88, desc[UR6][R74.64+0x4] ;  /* 0x000004064a58d981 */ /* 0x000322000c1e9900 */
[----:B0-----:R-:W-:-:S05]  /*3440*/  @!P4 IMAD.WIDE.U32 R80, R7, 0x4, R78 ;  /* 0x000000040750c825 */ /* 0x001fca00078e004e */
[----:B------:R-:W5:Y:S01]  /*3450*/  @!P4 LDG.E.CONSTANT R87, desc[UR6][R80.64+0x8] ;  /* 0x000008065057c981 */ /* 0x000f62000c1e9900 */
[----:B------:R-:W0:Y:S01]  /*3460*/  S2UR UR12, SR_CgaCtaId ;  /* 0x00000000000c79c3 */ /* 0x000e220000008800 */
[----:B------:R-:W0:Y:S01]  /*3470*/  LDCU UR5, c[0x0][0x360] ;  /* 0x00006c00ff0577ac */ /* 0x000e220008000800 */
[----:B------:R-:W-:Y:S02]  /*3480*/  UMOV UR9, 0x400 ;  /* 0x0000040000097882 */ /* 0x000fe40000000000 */
[----:B------:R-:W-:Y:S02]  /*3490*/  MOV R79, UR9 ;  /* 0x00000009004f7c02 */ /* 0x000fe40008000f00 */
[----:B------:R-:W-:Y:S02]  /*34a0*/  SHF.L.U32 R90, R84, 0x4, RZ ;  /* 0x00000004545a7819 */ /* 0x000fe400000006ff */
[----:B-1----:R-:W-:Y:S02]  /*34b0*/  SHF.L.U32 R74, R76, 0x4, RZ ;  /* 0x000000044c4a7819 */ /* 0x002fe400000006ff */
[----:B------:R-:W-:Y:S01]  /*34c0*/  LOP3.LUT R90, R90, 0x10, RZ, 0xc0, !PT ;  /* 0x000000105a5a7812 */ /* 0x000fe200078ec0ff */
[----:B0-----:R-:W-:Y:S01]  /*34d0*/  IMAD R2, R91, UR5, R0 ;  /* 0x000000055b027c24 */ /* 0x001fe2000f8e0200 */
[----:B------:R-:W-:-:S04]  /*34e0*/  MOV R78, UR12 ;  /* 0x0000000c004e7c02 */ /* 0x000fc80008000f00 */
        /* <DEDUP_REMOVED lines=12> */
[----:B--2---:R0:W-:Y:S04]  /*35b0*/  STS [R77], R86 ;  /* 0x000000564d007388 */ /* 0x0041e80000000800 */
[----:B----4-:R0:W-:Y:S04]  /*35c0*/  STS [R85+0x4], R88 ;  /* 0x0000045855007388 */ /* 0x0101e80000000800 */
[----:B-----5:R0:W-:Y:S04]  /*35d0*/  STS [R74+0x8], R87 ;  /* 0x000008574a007388 */ /* 0x0201e80000000800 */
[----:B---3--:R0:W-:Y:S02]  /*35e0*/  STS [R72+0xc], R89 ;  /* 0x00000c5948007388 */ /* 0x0081e40000000800 */
.L_x_7:
[----:B------:R-:W-:Y:S05]  /*35f0*/  BSYNC.RECONVERGENT B0 ;  /* 0x0000000000007941 */ /* 0x000fea0003800200 */
.L_x_6:
[----:B------:R-:W-:Y:S04]  /*3600*/  BSSY.RECONVERGENT B0, `(.L_x_8) ;  /* 0x0000051000007945 */ /* 0x000fe80003800200 */
[----:B------:R-:W-:Y:S05]  /*3610*/  @P1 BRA `(.L_x_9) ;  /* 0x0000000000381947 */ /* 0x000fea0003800000 */
[----:B01----:R-:W0:Y:S02]  /*3620*/  LDC.64 R72, c[0x0][0x388] ;  /* 0x0000e200ff487b82 */ /* 0x003e240000000a00 */
[----:B0-----:R-:W-:-:S06]  /*3630*/  IMAD.WIDE R72, R100, 0x4, R72 ;  /* 0x0000000464487825 */ /* 0x001fcc00078e0248 */
[----:B------:R-:W2:Y:S01]  /*3640*/  LDG.E.128.CONSTANT R72, desc[UR6][R72.64] ;  /* 0x0000000648487981 */ /* 0x000ea2000c1e9d00 */
[----:B------:R-:W0:Y:S01]  /*3650*/  LDCU UR5, c[0x0][0x360] ;  /* 0x00006c00ff0577ac */ /* 0x000e220008000800 */
[----:B------:R-:W-:Y:S01]  /*3660*/  IADD3 R79, PT, PT, R79, 0x1000, RZ ;  /* 0x000010004f4f7810 */ /* 0x000fe20007ffe0ff */
[----:B------:R-:W0:Y:S03]  /*3670*/  S2R R2, SR_TID.Y ;  /* 0x0000000000027919 */ /* 0x000e260000002200 */
        /* <DEDUP_REMOVED lines=8> */
.L_x_9:
[----:B-1----:R-:W1:Y:S01]  /*3700*/  S2R R2, SR_TID.Y ;  /* 0x0000000000027919 */ /* 0x002e620000002200 */
[----:B------:R-:W1:Y:S01]  /*3710*/  LDCU UR5, c[0x0][0x360] ;  /* 0x00006c00ff0577ac */ /* 0x000e620008000800 */
[----:B------:R-:W2:Y:S01]  /*3720*/  S2UR UR9, SR_CTAID.X ;  /* 0x00000000000979c3 */ /* 0x000ea20000002500 */
[----:B0-----:R-:W-:-:S07]  /*3730*/  HFMA2 R88, -RZ, RZ, 0, 0 ;  /* 0x00000000ff587431 */ /* 0x001fce00000001ff */
[----:B------:R-:W0:Y:S01]  /*3740*/  @P0 LDC.64 R74, c[0x0][0x388] ;  /* 0x0000e200ff4a0b82 */ /* 0x000e220000000a00 */
[----:B--2---:R-:W-:Y:S01]  /*3750*/  MOV R5, UR9 ;  /* 0x0000000900057c02 */ /* 0x004fe20008000f00 */
[----:B-1----:R-:W-:-:S05]  /*3760*/  IMAD R85, R2, UR5, R0 ;  /* 0x0000000502557c24 */ /* 0x002fca000f8e0200 */
[----:B------:R-:W-:-:S04]  /*3770*/  SHF.L.U32 R72, R85, 0x2, RZ ;  /* 0x0000000255487819 */ /* 0x000fc800000006ff */
[----:B------:R-:W-:-:S04]  /*3780*/  LOP3.LUT R72, R72, 0x7c, RZ, 0xc0, !PT ;  /* 0x0000007c48487812 */ /* 0x000fc800078ec0ff */
[----:B------:R-:W-:-:S04]  /*3790*/  LEA R86, R5, R72, 0x7 ;  /* 0x0000004805567211 */ /* 0x000fc800078e38ff */
[C---:B------:R-:W-:Y:S02]  /*37a0*/  IADD3 R73, PT, PT, R86.reuse, 0x2, RZ ;  /* 0x0000000256497810 */ /* 0x040fe40007ffe0ff */
[CC--:B------:R-:W-:Y:S02]  /*37b0*/  ISETP.GE.AND P2, PT, R86.reuse, R96.reuse, PT ;  /* 0x000000605600720c */ /* 0x0c0fe40003f46270 */
[----:B------:R-:W-:Y:S02]  /*37c0*/  ISETP.GE.AND P1, PT, R73, R96, PT ;  /* 0x000000604900720c */ /* 0x000fe40003f26270 */
[----:B------:R-:W-:Y:S02]  /*37d0*/  IADD3 R73, PT, PT, R86, 0x1, RZ ;  /* 0x0000000156497810 */ /* 0x000fe40007ffe0ff */
[C---:B------:R-:W-:Y:S02]  /*37e0*/  ISETP.GE.OR P1, PT, R3.reuse, UR11, P1 ;  /* 0x0000000b03007c0c */ /* 0x040fe40008f26670 */
[----:B------:R-:W-:-:S02]  /*37f0*/  ISETP.GE.OR P3, PT, R3, UR11, P2 ;  /* 0x0000000b03007c0c */ /* 0x000fc40009766670 */
[----:B------:R-:W-:-:S04]  /*3800*/  ISETP.GE.AND P2, PT, R73, R96, PT ;  /* 0x000000604900720c */ /* 0x000fc80003f46270 */
[----:B------:R-:W-:-:S05]  /*3810*/  ISETP.GE.OR P2, PT, R3, UR11, P2 ;  /* 0x0000000b03007c0c */ /* 0x000fca0009746670 */
[----:B------:R-:W1:Y:S01]  /*3820*/  @!P1 LDC R83, c[0x0][0x360] ;  /* 0x0000d800ff539b82 */ /* 0x000e620000000800 */
[----:B------:R-:W2:Y:S07]  /*3830*/  LDCU UR5, c[0x0][0x360] ;  /* 0x00006c00ff0577ac */ /* 0x000eae0008000800 */
[----:B------:R-:W3:Y:S01]  /*3840*/  @!P3 LDC.64 R80, c[0x0][0x388] ;  /* 0x0000e200ff50bb82 */ /* 0x000ee20000000a00 */
[----:B------:R-:W-:-:S07]  /*3850*/  @!P2 IADD3 R86, P4, PT, R86, R101, RZ ;  /* 0x000000655656a210 */ /* 0x000fce0007f9e0ff */
[----:B------:R-:W4:Y:S08]  /*3860*/  @!P1 LDC.64 R76, c[0x0][0x388] ;  /* 0x0000e200ff4c9b82 */ /* 0x000f300000000a00 */
[----:B------:R-:W5:Y:S01]  /*3870*/  @!P2 LDC.64 R72, c[0x0][0x388] ;  /* 0x0000e200ff48ab82 */ /* 0x000f620000000a00 */
[C-C-:B-1----:R-:W-:Y:S02]  /*3880*/  @!P1 IMAD R82, R2.reuse, R83, R0.reuse ;  /* 0x0000005302529224 */ /* 0x142fe400078e0200 */
[----:B--2---:R-:W-:-:S03]  /*3890*/  IMAD R83, R2, UR5, R0 ;  /* 0x0000000502537c24 */ /* 0x004fc6000f8e0200 */
[----:B------:R-:W-:Y:S02]  /*38a0*/  @!P1 SHF.L.U32 R84, R82, 0x2, RZ ;  /* 0x0000000252549819 */ /* 0x000fe400000006ff */
[----:B------:R-:W-:Y:S01]  /*38b0*/  @P0 SHF.L.U32 R82, R83, 0x2, RZ ;  /* 0x0000000253520819 */ /* 0x000fe200000006ff */
[----:B---3--:R-:W-:Y:S01]  /*38c0*/  @!P3 IMAD.WIDE R80, R100, 0x4, R80 ;  /* 0x000000046450b825 */ /* 0x008fe200078e0250 */
[----:B------:R-:W-:Y:S02]  /*38d0*/  @!P1 LOP3.LUT R84, R84, 0x7c, RZ, 0xc0, !PT ;  /* 0x0000007c54549812 */ /* 0x000fe400078ec0ff */
[----:B------:R-:W-:Y:S02]  /*38e0*/  @P0 LOP3.LUT R82, R82, 0x7c, RZ, 0xc0, !PT ;  /* 0x0000007c52520812 */ /* 0x000fe400078ec0ff */
[C---:B------:R-:W-:Y:S01]  /*38f0*/  @!P1 LEA R84, R5.reuse, R84, 0x7 ;  /* 0x0000005405549211 */ /* 0x040fe200078e38ff */
[----:B------:R1:W2:Y:S01]  /*3900*/  @!P3 LDG.E.CONSTANT R88, desc[UR6][R80.64] ;  /* 0x000000065058b981 */ /* 0x0002a2000c1e9900 */
[----:B------:R-:W-:-:S02]  /*3910*/  @P0 LEA R82, R5, R82, 0x7 ;  /* 0x0000005205520211 */ /* 0x000fc400078e38ff */
[-C--:B------:R-:W-:Y:S02]  /*3920*/  @!P1 IADD3 R87, P5, PT, R84, R101.reuse, RZ ;  /* 0x0000006554579210 */ /* 0x080fe40007fbe0ff */
[C---:B------:R-:W-:Y:S02]  /*3930*/  @!P2 LEA.HI.X.SX32 R84, R101.reuse, RZ, 0x1, P4 ;  /* 0x000000ff6554a211 */ /* 0x040fe400020f0eff */
[----:B------:R-:W-:Y:S02]  /*3940*/  @P0 IADD3 R89, P6, PT, R82, R101, RZ ;  /* 0x0000006552590210 */ /* 0x000fe40007fde0ff */
[----:B------:R-:W-:Y:S02]  /*3950*/  @!P1 LEA.HI.X.SX32 R82, R101, RZ, 0x1, P5 ;  /* 0x000000ff65529211 */ /* 0x000fe400028f0eff */
[----:B----4-:R-:W-:Y:S01]  /*3960*/  @!P1 LEA R76, P4, R87, R76, 0x2 ;  /* 0x0000004c574c9211 */ /* 0x010fe200078810ff */
[----:B-1----:R-:W-:Y:S01]  /*3970*/  HFMA2 R81, -RZ, RZ, 0, 0 ;  /* 0x00000000ff517431 */ /* 0x002fe200000001ff */
[----:B-----5:R-:W-:-:S02]  /*3980*/  @!P2 LEA R72, P3, R86, R72, 0x2 ;  /* 0x000000485648a211 */ /* 0x020fc400078610ff */
[----:B------:R-:W-:Y:S02]  /*3990*/  @P0 LEA.HI.X.SX32 R90, R101, RZ, 0x1, P6 ;  /* 0x000000ff655a0211 */ /* 0x000fe400030f0eff */
[----:B0-----:R-:W-:Y:S02]  /*39a0*/  @P0 LEA R74, P5, R89, R74, 0x2 ;  /* 0x0000004a594a0211 */ /* 0x001fe400078a10ff */
[----:B------:R-:W-:Y:S02]  /*39b0*/  @!P1 LEA.HI.X R77, R87, R77, R82, 0x2, P4 ;  /* 0x0000004d574d9211 */ /* 0x000fe400020f1452 */
[----:B------:R-:W-:Y:S02]  /*39c0*/  MOV R82, RZ ;  /* 0x000000ff00527202 */ /* 0x000fe40000000f00 */
[----:B------:R-:W-:Y:S01]  /*39d0*/  @!P2 LEA.HI.X R73, R86, R73, R84, 0x2, P3 ;  /* 0x000000495649a211 */ /* 0x000fe200018f1454 */
[----:B------:R-:W3:Y:S01]  /*39e0*/  @!P1 LDG.E.CONSTANT R81, desc[UR6][R76.64+0x8] ;  /* 0x000008064c519981 */ /* 0x000ee2000c1e9900 */
[----:B------:R-:W-:-:S02]  /*39f0*/  MOV R87, RZ ;  /* 0x000000ff00577202 */ /* 0x000fc40000000f00 */
[----:B------:R-:W-:Y:S01]  /*3a00*/  @P0 LEA.HI.X R75, R89, R75, R90, 0x2, P5 ;  /* 0x0000004b594b0211 */ /* 0x000fe200028f145a */
[----:B------:R-:W4:Y:S04]  /*3a10*/  @!P2 LDG.E.CONSTANT R82, desc[UR6][R72.64+0x4] ;  /* 0x000004064852a981 */ /* 0x000f28000c1e9900 */
[----:B------:R-:W5:Y:S01]  /*3a20*/  @P0 LDG.E.CONSTANT R87, desc[UR6][R74.64+0xc] ;  /* 0x00000c064a570981 */ /* 0x000f62000c1e9900 */
[----:B------:R-:W-:Y:S02]  /*3a30*/  IADD3 R89, PT, PT, R79, 0x1000, RZ ;  /* 0x000010004f597810 */ /* 0x000fe40007ffe0ff */
[----:B------:R-:W-:Y:S02]  /*3a40*/  SHF.L.U32 R79, R85, 0x4, RZ ;  /* 0x00000004554f7819 */ /* 0x000fe400000006ff */
[----:B------:R-:W-:-:S02]  /*3a50*/  SHF.L.U32 R83, R83, 0x4, RZ ;  /* 0x0000000453537819 */ /* 0x000fc400000006ff */
[----:B------:R-:W-:Y:S02]  /*3a60*/  LEA R89, R78, R89, 0x18 ;  /* 0x000000594e597211 */ /* 0x000fe400078ec0ff */
[C---:B------:R-:W-:Y:S02]  /*3a70*/  LOP3.LUT R80, R79.reuse, 0xfffffe00, RZ, 0xc0, !PT ;  /* 0xfffffe004f507812 */ /* 0x040fe400078ec0ff */
[----:B------:R-:W-:Y:S02]  /*3a80*/  LOP3.LUT R79, R79, 0x1f0, RZ, 0xc0, !PT ;  /* 0x000001f04f4f7812 */ /* 0x000fe400078ec0ff */
[C---:B------:R-:W-:Y:S02]  /*3a90*/  LOP3.LUT R78, R83.reuse, 0xfffffe00, RZ, 0xc0, !PT ;  /* 0xfffffe00534e7812 */ /* 0x040fe400078ec0ff */
[----:B------:R-:W-:Y:S02]  /*3aa0*/  LOP3.LUT R83, R83, 0x1f0, RZ, 0xc0, !PT ;  /* 0x000001f053537812 */ /* 0x000fe400078ec0ff */
[----:B------:R-:W-:-:S02]  /*3ab0*/  IADD3 R79, PT, PT, R79, R89, R80 ;  /* 0x000000594f4f7210 */ /* 0x000fc40007ffe050 */
[----:B------:R-:W-:-:S03]  /*3ac0*/  IADD3 R78, PT, PT, R83, R89, R78 ;  /* 0x00000059534e7210 */ /* 0x000fc60007ffe04e */
[----:B--2---:R1:W-:Y:S04]  /*3ad0*/  STS [R79], R88 ;  /* 0x000000584f007388 */ /* 0x0043e80000000800 */
[----:B----4-:R1:W-:Y:S04]  /*3ae0*/  STS [R79+0x4], R82 ;  /* 0x000004524f007388 */ /* 0x0103e80000000800 */
[----:B---3--:R1:W-:Y:S04]  /*3af0*/  STS [R78+0x8], R81 ;  /* 0x000008514e007388 */ /* 0x0083e80000000800 */
[----:B-----5:R1:W-:Y:S02]  /*3b00*/  STS [R78+0xc], R87 ;  /* 0x00000c574e007388 */ /* 0x0203e40000000800 */
.L_x_10:
[----:B------:R-:W-:Y:S05]  /*3b10*/  BSYNC.RECONVERGENT B0 ;  /* 0x0000000000007941 */ /* 0x000fea0003800200 */
.L_x_8:
[----:B------:R-:W-:Y:S01]  /*3b20*/  BAR.SYNC.DEFER_BLOCKING 0x0 ;  /* 0x0000000000007b1d */ /* 0x000fe20000010000 */
[C---:B------:R-:W-:Y:S01]  /*3b30*/  LEA R101, R96.reuse, R101, 0x3 ;  /* 0x0000006560657211 */ /* 0x040fe200078e18ff */
[----:B------:R-:W-:Y:S01]  /*3b40*/  UIADD3 UR4, UPT, UPT, UR4, 0x1, URZ ;  /* 0x0000000104047890 */ /* 0x000fe2000fffe0ff */
[----:B------:R-:W-:Y:S02]  /*3b50*/  LEA R100, R96, R100, 0x3 ;  /* 0x0000006460647211 */ /* 0x000fe400078e18ff */
[----:B------:R-:W-:Y:S01]  /*3b60*/  IADD3 R3, PT, PT, R3, 0x8, RZ ;  /* 0x0000000803037810 */ /* 0x000fe20007ffe0ff */
[----:B------:R-:W-:Y:S01]  /*3b70*/  UISETP.NE.AND UP1, UPT, UR4, URZ, UPT ;  /* 0x000000ff0400728c */ /* 0x000fe2000bf25270 */
[----:B------:R-:W-:Y:S02]  /*3b80*/  IADD3 R6, PT, PT, R6, 0x8, RZ ;  /* 0x0000000806067810 */ /* 0x000fe40007ffe0ff */
[----:B------:R-:W-:Y:S01]  /*3b90*/  IADD3 R7, PT, PT, R7, 0x8, RZ ;  /* 0x0000000807077810 */ /* 0x000fe20007ffe0ff */
[----:B0-----:R-:W-:Y:S04]  /*3ba0*/  LDS.128 R72, [R103] ;  /* 0x0000000067487984 */ /* 0x001fe80000000c00 */
[----:B-1----:R-:W0:Y:S04]  /*3bb0*/  LDS.128 R76, [R102] ;  /* 0x00000000664c7984 */ /* 0x002e280000000c00 */
[----:B------:R-:W1:Y:S04]  /*3bc0*/  LDS.128 R80, [R102+0x10] ;  /* 0x0000100066507984 */ /* 0x000e680000000c00 */
[----:B------:R-:W2:Y:S04]  /*3bd0*/  LDS.128 R84, [R103+0x20] ;  /* 0x0000200067547984 */ /* 0x000ea80000000c00 */
[----:B------:R-:W3:Y:S04]  /*3be0*/  LDS.128 R88, [R103+0x40] ;  /* 0x0000400067587984 */ /* 0x000ee80000000c00 */
[----:B------:R-:W4:Y:S04]  /*3bf0*/  LDS.128 R92, [R103+0x60] ;  /* 0x00006000675c7984 */ /* 0x000f280000000c00 */
[----:B------:R-:W5:Y:S01]  /*3c00*/  LDS.128 R96, [R103+0x80] ;  /* 0x0000800067607984 */ /* 0x000f620000000c00 */
[C---:B0-----:R-:W-:Y:S01]  /*3c10*/  FFMA R104, R72.reuse, R76, R8 ;  /* 0x0000004c48687223 */ /* 0x041fe20000000008 */
[C---:B------:R-:W-:Y:S01]  /*3c20*/  FFMA R105, R72.reuse, R77, R9 ;  /* 0x0000004d48697223 */ /* 0x040fe20000000009 */
[C---:B------:R-:W-:Y:S01]  /*3c30*/  FFMA R106, R72.reuse, R78, R10 ;  /* 0x0000004e486a7223 */ /* 0x040fe2000000000a */
[C---:B------:R-:W-:Y:S01]  /*3c40*/  FFMA R107, R72.reuse, R79, R11 ;  /* 0x0000004f486b7223 */ /* 0x040fe2000000000b */
[C---:B-1----:R-:W-:Y:S01]  /*3c50*/  FFMA R108, R72.reuse, R80, R12 ;  /* 0x00000050486c7223 */ /* 0x042fe2000000000c */
[----:B------:R-:W0:Y:S01]  /*3c60*/  LDS.128 R8, [R103+0xa0] ;  /* 0x0000a00067087984 */ /* 0x000e220000000c00 */
[C---:B------:R-:W-:Y:S01]  /*3c70*/  FFMA R109, R72.reuse, R81, R13 ;  /* 0x00000051486d7223 */ /* 0x040fe2000000000d */
[C---:B------:R-:W-:Y:S01]  /*3c80*/  FFMA R110, R72.reuse, R82, R14 ;  /* 0x00000052486e7223 */ /* 0x040fe2000000000e */
[----:B------:R-:W-:Y:S01]  /*3c90*/  FFMA R72, R72, R83, R15 ;  /* 0x0000005348487223 */ /* 0x000fe2000000000f */
[----:B--2---:R-:W-:Y:S01]  /*3ca0*/  FFMA R111, R76, R84, R16 ;  /* 0x000000544c6f7223 */ /* 0x004fe20000000010 */
[C---:B------:R-:W-:Y:S01]  /*3cb0*/  FFMA R112, R84.reuse, R77, R17 ;  /* 0x0000004d54707223 */ /* 0x040fe20000000011 */
[C---:B------:R-:W-:Y:S01]  /*3cc0*/  FFMA R117, R84.reuse, R78, R18 ;  /* 0x0000004e54757223 */ /* 0x040fe20000000012 */
[----:B------:R-:W-:Y:S01]  /*3cd0*/  FFMA R113, R84, R79, R19 ;  /* 0x0000004f54717223 */ /* 0x000fe20000000013 */
[----:B------:R-:W-:Y:S01]  /*3ce0*/  FFMA R114, R80, R84, R20 ;  /* 0x0000005450727223 */ /* 0x000fe20000000014 */
[C---:B------:R-:W-:Y:S01]  /*3cf0*/  FFMA R115, R84.reuse, R81, R21 ;  /* 0x0000005154737223 */ /* 0x040fe20000000015 */
[C---:B------:R-:W-:Y:S01]  /*3d00*/  FFMA R116, R84.reuse, R82, R22 ;  /* 0x0000005254747223 */ /* 0x040fe20000000016 */
[----:B------:R-:W-:Y:S01]  /*3d10*/  FFMA R84, R84, R83, R23 ;  /* 0x0000005354547223 */ /* 0x000fe20000000017 */
[----:B------:R-:W1:Y:S01]  /*3d20*/  LDS.128 R12, [R103+0xc0] ;  /* 0x0000c000670c7984 */ /* 0x000e620000000c00 */
[----:B---3--:R-:W-:Y:S01]  /*3d30*/  FFMA R124, R76, R88, R24 ;  /* 0x000000584c7c7223 */ /* 0x008fe20000000018 */
[C---:B------:R-:W-:Y:S01]  /*3d40*/  FFMA R120, R88.reuse, R77, R25 ;  /* 0x0000004d58787223 */ /* 0x040fe20000000019 */
[C---:B------:R-:W-:Y:S01]  /*3d50*/  FFMA R122, R88.reuse, R78, R26 ;  /* 0x0000004e587a7223 */ /* 0x040fe2000000001a */
[----:B------:R-:W2:Y:S01]  /*3d60*/  LDS.128 R20, [R102+0x200] ;  /* 0x0002000066147984 */ /* 0x000ea20000000c00 */
[----:B------:R-:W-:Y:S01]  /*3d70*/  FFMA R118, R88, R79, R27 ;  /* 0x0000004f58767223 */ /* 0x000fe2000000001b */
[----:B------:R-:W-:Y:S01]  /*3d80*/  FFMA R119, R80, R88, R28 ;  /* 0x0000005850777223 */ /* 0x000fe2000000001c */
[C---:B------:R-:W-:Y:S01]  /*3d90*/  FFMA R121, R88.reuse, R81, R29 ;  /* 0x0000005158797223 */ /* 0x040fe2000000001d */
[----:B------:R-:W3:Y:S01]  /*3da0*/  LDS.128 R16, [R103+0xe0] ;  /* 0x0000e00067107984 */ /* 0x000ee20000000c00 */
[C---:B------:R-:W-:Y:S01]  /*3db0*/  FFMA R123, R88.reuse, R82, R30 ;  /* 0x00000052587b7223 */ /* 0x040fe2000000001e */
[----:B------:R-:W-:Y:S01]  /*3dc0*/  FFMA R88, R88, R83, R31 ;  /* 0x0000005358587223 */ /* 0x000fe2000000001f */
[CC--:B----4-:R-:W-:Y:S01]  /*3dd0*/  FFMA R28, R92.reuse, R77.reuse, R33 ;  /* 0x0000004d5c1c7223 */ /* 0x0d0fe20000000021 */
[-C--:B------:R-:W-:Y:S01]  /*3de0*/  FFMA R34, R92, R78.reuse, R34 ;  /* 0x0000004e5c227223 */ /* 0x080fe20000000022 */
[C---:B-----5:R-:W-:Y:S01]  /*3df0*/  FFMA R30, R96.reuse, R77, R41 ;  /* 0x0000004d601e7223 */ /* 0x060fe20000000029 */
[----:B------:R-:W-:Y:S01]  /*3e00*/  FFMA R29, R96, R78, R42 ;  /* 0x0000004e601d7223 */ /* 0x000fe2000000002a */
[-C--:B------:R-:W-:Y:S01]  /*3e10*/  FFMA R32, R76, R92.reuse, R32 ;  /* 0x0000005c4c207223 */ /* 0x080fe20000000020 */
[----:B------:R-:W-:Y:S01]  /*3e20*/  FFMA R35, R92, R79, R35 ;  /* 0x0000004f5c237223 */ /* 0x000fe20000000023 */
[----:B------:R-:W-:Y:S01]  /*3e30*/  FFMA R36, R80, R92, R36 ;  /* 0x0000005c50247223 */ /* 0x000fe20000000024 */
[C---:B------:R-:W-:Y:S01]  /*3e40*/  FFMA R37, R92.reuse, R81, R37 ;  /* 0x000000515c257223 */ /* 0x040fe20000000025 */
[C---:B------:R-:W-:Y:S01]  /*3e50*/  FFMA R38, R92.reuse, R82, R38 ;  /* 0x000000525c267223 */ /* 0x040fe20000000026 */
[----:B------:R-:W-:Y:S01]  /*3e60*/  FFMA R39, R92, R83, R39 ;  /* 0x000000535c277223 */ /* 0x000fe20000000027 */
[-C--:B------:R-:W-:Y:S01]  /*3e70*/  FFMA R125, R76, R96.reuse, R40 ;  /* 0x000000604c7d7223 */ /* 0x080fe20000000028 */
[----:B------:R-:W-:Y:S01]  /*3e80*/  FFMA R43, R96, R79, R43 ;  /* 0x0000004f602b7223 */ /* 0x000fe2000000002b */
[----:B------:R-:W-:Y:S01]  /*3e90*/  FFMA R44, R80, R96, R44 ;  /* 0x00000060502c7223 */ /* 0x000fe2000000002c */
[C---:B------:R-:W-:Y:S01]  /*3ea0*/  FFMA R45, R96.reuse, R81, R45 ;  /* 0x00000051602d7223 */ /* 0x040fe2000000002d */
[C---:B------:R-:W-:Y:S01]  /*3eb0*/  FFMA R46, R96.reuse, R82, R46 ;  /* 0x00000052602e7223 */ /* 0x040fe2000000002e */
[----:B------:R-:W-:Y:S01]  /*3ec0*/  FFMA R47, R96, R83, R47 ;  /* 0x00000053602f7223 */ /* 0x000fe2000000002f */
[----:B------:R-:W4:Y:S01]  /*3ed0*/  LDS.128 R24, [R102+0x210] ;  /* 0x0002100066187984 */ /* 0x000f220000000c00 */
[C---:B0-----:R-:W-:Y:S01]  /*3ee0*/  FFMA R31, R8.reuse, R78, R50 ;  /* 0x0000004e081f7223 */ /* 0x041fe20000000032 */
[C---:B------:R-:W-:Y:S01]  /*3ef0*/  FFMA R92, R8.reuse, R79, R51 ;  /* 0x0000004f085c7223 */ /* 0x040fe20000000033 */
[----:B------:R-:W-:Y:S01]  /*3f00*/  FFMA R126, R8, R77, R49 ;  /* 0x0000004d087e7223 */ /* 0x000fe20000000031 */
[-C--:B------:R-:W-:Y:S01]  /*3f10*/  FFMA R48, R76, R8.reuse, R48 ;  /* 0x000000084c307223 */ /* 0x080fe20000000030 */
[----:B------:R-:W-:Y:S01]  /*3f20*/  FFMA R52, R80, R8, R52 ;  /* 0x0000000850347223 */ /* 0x000fe20000000034 */
[C---:B------:R-:W-:Y:S01]  /*3f30*/  FFMA R53, R8.reuse, R81, R53 ;  /* 0x0000005108357223 */ /* 0x040fe20000000035 */
[C---:B------:R-:W-:Y:S01]  /*3f40*/  FFMA R54, R8.reuse, R82, R54 ;  /* 0x0000005208367223 */ /* 0x040fe20000000036 */
[----:B------:R-:W-:Y:S01]  /*3f50*/  FFMA R8, R8, R83, R55 ;  /* 0x0000005308087223 */ /* 0x000fe20000000037 */
[C---:B-1----:R-:W-:Y:S01]  /*3f60*/  FFMA R51, R12.reuse, R77, R57 ;  /* 0x0000004d0c337223 */ /* 0x042fe20000000039 */
[----:B------:R-:W-:Y:S01]  /*3f70*/  FFMA R96, R12, R79, R59 ;  /* 0x0000004f0c607223 */ /* 0x000fe2000000003b */
[----:B------:R-:W-:Y:S01]  /*3f80*/  FFMA R42, R76, R12, R56 ;  /* 0x0000000c4c2a7223 */ /* 0x000fe20000000038 */
[----:B------:R-:W-:Y:S01]  /*3f90*/  FFMA R58, R12, R78, R58 ;  /* 0x0000004e0c3a7223 */ /* 0x000fe2000000003a */
[CC--:B--2---:R-:W-:Y:S01]  /*3fa0*/  FFMA R57, R22.reuse, R93.reuse, R34 ;  /* 0x0000005d16397223 */ /* 0x0c4fe20000000022 */
[C---:B------:R-:W-:Y:S01]  /*3fb0*/  FFMA R50, R21.reuse, R93, R28 ;  /* 0x0000005d15327223 */ /* 0x040fe2000000001c */
[-C--:B------:R-:W-:Y:S01]  /*3fc0*/  FFMA R49, R21, R97.reuse, R30 ;  /* 0x0000006115317223 */ /* 0x080fe2000000001e */
[C---:B------:R-:W-:Y:S01]  /*3fd0*/  FFMA R34, R22.reuse, R97, R29 ;  /* 0x0000006116227223 */ /* 0x040fe2000000001d */
[----:B------:R-:W-:Y:S01]  /*3fe0*/  FFMA R59, R22, R9, R31 ;  /* 0x00000009163b7223 */ /* 0x000fe2000000001f */
[----:B------:R-:W-:Y:S01]  /*3ff0*/  FFMA R60, R80, R12, R60 ;  /* 0x0000000c503c7223 */ /* 0x000fe2000000003c */
[----:B------:R-:W0:Y:S01]  /*4000*/  LDS.128 R28, [R102+0x400] ;  /* 0x00040000661c7984 */ /* 0x000e220000000c00 */
        /* <DEDUP_REMOVED lines=38> */
[C---:B----4-:R-:W-:Y:S01]  /*4270*/  FFMA R108, R24.reuse, R73, R108 ;  /* 0x00000049186c7223 */ /* 0x050fe2000000006c */
        /* <DEDUP_REMOVED lines=23> */
[----:B------:R-:W1:Y:S01]  /*43f0*/  LDS.128 R20, [R102+0x410] ;  /* 0x0004100066147984 */ /* 0x000e620000000c00 */
        /* <DEDUP_REMOVED lines=8> */
[C---:B0-----:R-:W-:Y:S01]  /*4480*/  FFMA R104, R28.reuse, R74, R104 ;  /* 0x0000004a1c687223 */ /* 0x041fe20000000068 */
[----:B------:R-:W0:Y:S01]  /*4490*/  LDS.128 R24, [R102+0x600] ;  /* 0x0006000066187984 */ /* 0x000e220000000c00 */
        /* <DEDUP_REMOVED lines=8> */
[----:B------:R-:W-:Y:S01]  /*4520*/  FFMA R17, R31, R94, R35 ;  /* 0x0000005e1f117223 */ /* 0x000fe20000000023 */
[----:B------:R-:W-:Y:S01]  /*4530*/  FFMA R105, R74, R29, R105 ;  /* 0x0000001d4a697223 */ /* 0x000fe20000000069 */
[----:B------:R-:W2:Y:S01]  /*4540*/  LDS.128 R32, [R102+0x610] ;  /* 0x0006100066207984 */ /* 0x000ea20000000c00 */
        /* <DEDUP_REMOVED lines=21> */
[----:B-1----:R-:W-:Y:S01]  /*46a0*/  FFMA R108, R20, R74, R108 ;  /* 0x0000004a146c7223 */ /* 0x002fe2000000006c */
[C---:B------:R-:W-:Y:S01]  /*46b0*/  FFMA R109, R74.reuse, R21, R109 ;  /* 0x000000154a6d7223 */ /* 0x040fe2000000006d */
[C---:B------:R-:W-:Y:S01]  /*46c0*/  FFMA R110, R74.reuse, R22, R110 ;  /* 0x000000164a6e7223 */ /* 0x040fe2000000006e */
[----:B------:R-:W-:Y:S01]  /*46d0*/  FFMA R72, R74, R23, R72 ;  /* 0x000000174a487223 */ /* 0x000fe20000000048 */
[-C--:B------:R-:W-:Y:S01]  /*46e0*/  FFMA R60, R20, R14.reuse, R60 ;  /* 0x0000000e143c7223 */ /* 0x080fe2000000003c */
[-C--:B------:R-:W-:Y:S01]  /*46f0*/  FFMA R61, R21, R14.reuse, R61 ;  /* 0x0000000e153d7223 */ /* 0x080fe2000000003d */
[----:B------:R-:W-:Y:S01]  /*4700*/  FFMA R62, R22, R14, R62 ;  /* 0x0000000e163e7223 */ /* 0x000fe2000000003e */
[----:B------:R-:W-:Y:S01]  /*4710*/  FFMA R84, R23, R86, R84 ;  /* 0x0000005617547223 */ /* 0x000fe20000000054 */
[-C--:B------:R-:W-:Y:S01]  /*4720*/  FFMA R52, R20, R10.reuse, R52 ;  /* 0x0000000a14347223 */ /* 0x080fe20000000034 */
[-C--:B------:R-:W-:Y:S01]  /*4730*/  FFMA R53, R21, R10.reuse, R53 ;  /* 0x0000000a15357223 */ /* 0x080fe20000000035 */
[-C--:B------:R-:W-:Y:S01]  /*4740*/  FFMA R54, R22, R10.reuse, R54 ;  /* 0x0000000a16367223 */ /* 0x080fe20000000036 */
[C---:B------:R-:W-:Y:S01]  /*4750*/  FFMA R8, R23.reuse, R10, R8 ;  /* 0x0000000a17087223 */ /* 0x040fe20000000008 */
[----:B------:R-:W-:Y:S01]  /*4760*/  FFMA R14, R23, R14, R12 ;  /* 0x0000000e170e7223 */ /* 0x000fe2000000000c */
[-C--:B------:R-:W-:Y:S01]  /*4770*/  FFMA R68, R20, R18.reuse, R68 ;  /* 0x0000001214447223 */ /* 0x080fe20000000044 */
[-C--:B------:R-:W-:Y:S01]  /*4780*/  FFMA R69, R21, R18.reuse, R69 ;  /* 0x0000001215457223 */ /* 0x080fe20000000045 */
[-C--:B------:R-:W-:Y:S01]  /*4790*/  FFMA R70, R22, R18.reuse, R70 ;  /* 0x0000001216467223 */ /* 0x080fe20000000046 */
[----:B------:R-:W-:Y:S01]  /*47a0*/  FFMA R74, R23, R18, R16 ;  /* 0x00000012174a7223 */ /* 0x000fe20000000010 */
[-C--:B0-----:R-:W-:Y:S01]  /*47b0*/  FFMA R80, R26, R95.reuse, R57 ;  /* 0x0000005f1a507223 */ /* 0x081fe20000000039 */
[----:B------:R-:W-:Y:S01]  /*47c0*/  FFMA R82, R27, R95, R17 ;  /* 0x0000005f1b527223 */ /* 0x000fe20000000011 */
[-C--:B------:R-:W-:Y:S01]  /*47d0*/  FFMA R44, R20, R98.reuse, R44 ;  /* 0x00000062142c7223 */ /* 0x080fe2000000002c */
[-C--:B------:R-:W-:Y:S01]  /*47e0*/  FFMA R45, R21, R98.reuse, R45 ;  /* 0x00000062152d7223 */ /* 0x080fe2000000002d */
[-C--:B------:R-:W-:Y:S01]  /*47f0*/  FFMA R46, R22, R98.reuse, R46 ;  /* 0x00000062162e7223 */ /* 0x080fe2000000002e */
        /* <DEDUP_REMOVED lines=32> */
[CC--:B------:R-:W-:Y:S01]  /*4a00*/  FFMA R71, R21.reuse, R94.reuse, R37 ;  /* 0x0000005e15477223 */ /* 0x0c0fe20000000025 */
[----:B------:R-:W-:Y:S01]  /*4a10*/  FFMA R73, R22, R94, R38 ;  /* 0x0000005e16497223 */ /* 0x000fe20000000026 */
[----:B------:R-:W-:Y:S01]  /*4a20*/  LDS.128 R40, [R102+0x800] ;  /* 0x0008000066287984 */ /* 0x000fe20000000c00 */
[-C--:B------:R-:W-:Y:S01]  /*4a30*/  FFMA R114, R20, R86.reuse, R114 ;  /* 0x0000005614727223 */ /* 0x080fe20000000072 */
[CC--:B------:R-:W-:Y:S01]  /*4a40*/  FFMA R115, R21.reuse, R86.reuse, R115 ;  /* 0x0000005615737223 */ /* 0x0c0fe20000000073 */
[----:B------:R-:W-:Y:S01]  /*4a50*/  FFMA R116, R22, R86, R116 ;  /* 0x0000005616747223 */ /* 0x000fe20000000074 */
[----:B------:R-:W-:Y:S01]  /*4a60*/  LDS.128 R24, [R102+0x810] ;  /* 0x0008100066187984 */ /* 0x000fe20000000c00 */
[-C--:B------:R-:W-:Y:S01]  /*4a70*/  FFMA R119, R20, R90.reuse, R119 ;  /* 0x0000005a14777223 */ /* 0x080fe20000000077 */
[-C--:B------:R-:W-:Y:S01]  /*4a80*/  FFMA R121, R21, R90.reuse, R121 ;  /* 0x0000005a15797223 */ /* 0x080fe20000000079 */
[-C--:B------:R-:W-:Y:S01]  /*4a90*/  FFMA R123, R22, R90.reuse, R123 ;  /* 0x0000005a167b7223 */ /* 0x080fe2000000007b */
[----:B------:R-:W0:Y:S01]  /*4aa0*/  LDS.128 R28, [R103+0x30] ;  /* 0x00003000671c7984 */ /* 0x000e220000000c00 */
[C---:B------:R-:W-:Y:S01]  /*4ab0*/  FFMA R88, R23.reuse, R90, R88 ;  /* 0x0000005a17587223 */ /* 0x040fe20000000058 */
[----:B------:R-:W-:Y:S01]  /*4ac0*/  FFMA R94, R23, R94, R39 ;  /* 0x0000005e175e7223 */ /* 0x000fe20000000027 */
[----:B--2---:R-:W-:Y:S01]  /*4ad0*/  FFMA R63, R35, R87, R84 ;  /* 0x00000057233f7223 */ /* 0x004fe20000000054 */
[----:B------:R-:W1:Y:S01]  /*4ae0*/  LDS.128 R20, [R103+0x10] ;  /* 0x0000100067147984 */ /* 0x000e620000000c00 */
[-C--:B------:R-:W-:Y:S01]  /*4af0*/  FFMA R83, R32, R99.reuse, R44 ;  /* 0x0000006320537223 */ /* 0x080fe2000000002c */
[-C--:B------:R-:W-:Y:S01]  /*4b00*/  FFMA R84, R33, R99.reuse, R45 ;  /* 0x0000006321547223 */ /* 0x080fe2000000002d */
[-C--:B------:R-:W-:Y:S01]  /*4b10*/  FFMA R86, R34, R99.reuse, R46 ;  /* 0x0000006322567223 */ /* 0x080fe2000000002e */
[----:B------:R-:W-:Y:S01]  /*4b20*/  FFMA R99, R35, R99, R47 ;  /* 0x0000006323637223 */ /* 0x000fe2000000002f */
[----:B------:R-:W2:Y:S01]  /*4b30*/  LDS.128 R36, [R103+0x50] ;  /* 0x0000500067247984 */ /* 0x000ea20000000c00 */
[-C--:B------:R-:W-:Y:S01]  /*4b40*/  FFMA R96, R32, R87.reuse, R114 ;  /* 0x0000005720607223 */ /* 0x080fe20000000072 */
[-C--:B------:R-:W-:Y:S01]  /*4b50*/  FFMA R97, R33, R87.reuse, R115 ;  /* 0x0000005721617223 */ /* 0x080fe20000000073 */
[----:B------:R-:W-:Y:S01]  /*4b60*/  FFMA R98, R34, R87, R116 ;  /* 0x0000005722627223 */ /* 0x000fe20000000074 */
[----:B------:R-:W3:Y:S01]  /*4b70*/  LDS.128 R44, [R103+0x70] ;  /* 0x00007000672c7984 */ /* 0x000ee20000000c00 */
        /* <DEDUP_REMOVED lines=13> */
[CC--:B------:R-:W-:Y:S01]  /*4c50*/  FFMA R69, R33.reuse, R19.reuse, R69 ;  /* 0x0000001321457223 */ /* 0x0c0fe20000000045 */
        /* <DEDUP_REMOVED lines=8> */
[C---:B------:R-:W-:Y:S01]  /*4ce0*/  FFMA R14, R35.reuse, R15, R14 ;  /* 0x0000000f230e7223 */ /* 0x040fe2000000000e */
[----:B------:R-:W-:Y:S01]  /*4cf0*/  FFMA R19, R35, R19, R74 ;  /* 0x0000001323137223 */ /* 0x000fe2000000004a */
[----:B------:R-:W4:Y:S01]  /*4d00*/  LDS.128 R76, [R103+0x90] ;  /* 0x00009000674c7984 */ /* 0x000f220000000c00 */
        /* <DEDUP_REMOVED lines=15> */
[----:B------:R-:W0:Y:S01]  /*4e00*/  LDS.128 R60, [R103+0xd0] ;  /* 0x0000d000673c7984 */ /* 0x000e220000000c00 */
[----:B------:R-:W-:Y:S01]  /*4e10*/  FFMA R20, R20, R27, R72 ;  /* 0x0000001b14147223 */ /* 0x000fe20000000048 */
[C---:B--2---:R-:W-:Y:S01]  /*4e20*/  FFMA R107, R40.reuse, R36, R9 ;  /* 0x00000024286b7223 */ /* 0x044fe20000000009 */
[----:B---3--:R-:W-:Y:S01]  /*4e30*/  FFMA R108, R40, R44, R10 ;  /* 0x0000002c286c7223 */ /* 0x008fe2000000000a */
[----:B------:R-:W1:Y:S01]  /*4e40*/  LDS.128 R52, [R103+0xb0] ;  /* 0x0000b00067347984 */ /* 0x000e620000000c00 */
[C---:B------:R-:W-:Y:S01]  /*4e50*/  FFMA R50, R44.reuse, R41, R50 ;  /* 0x000000292c327223 */ /* 0x040fe20000000032 */
[C---:B------:R-:W-:Y:S01]  /*4e60*/  FFMA R80, R44.reuse, R42, R80 ;  /* 0x0000002a2c507223 */ /* 0x040fe20000000050 */
[----:B------:R-:W-:Y:S01]  /*4e70*/  FFMA R82, R44, R43, R82 ;  /* 0x0000002b2c527223 */ /* 0x000fe20000000052 */
[----:B------:R-:W2:Y:S01]  /*4e80*/  LDS.128 R72, [R103+0xf0] ;  /* 0x0000f00067487984 */ /* 0x000ea20000000c00 */
[----:B------:R-:W-:Y:S01]  /*4e90*/  FFMA R67, R24, R44, R67 ;  /* 0x0000002c18437223 */ /* 0x000fe20000000043 */
[C---:B------:R-:W-:Y:S01]  /*4ea0*/  FFMA R71, R44.reuse, R25, R71 ;  /* 0x000000192c477223 */ /* 0x040fe20000000047 */
[C---:B------:R-:W-:Y:S01]  /*4eb0*/  FFMA R85, R44.reuse, R26, R85 ;  /* 0x0000001a2c557223 */ /* 0x040fe20000000055 */
[----:B------:R-:W3:Y:S01]  /*4ec0*/  LDS.128 R8, [R102+0xa00] ;  /* 0x000a000066087984 */ /* 0x000ee20000000c00 */
        /* <DEDUP_REMOVED lines=9> */
[C---:B------:R-:W-:Y:S01]  /*4f60*/  FFMA R36, R76.reuse, R43, R17 ;  /* 0x0000002b4c247223 */ /* 0x040fe20000000011 */
[----:B------:R-:W-:Y:S01]  /*4f70*/  FFMA R57, R76, R42, R57 ;  /* 0x0000002a4c397223 */ /* 0x000fe20000000039 */
[-C--:B------:R-:W-:Y:S01]  /*4f80*/  FFMA R83, R24, R76.reuse, R83 ;  /* 0x0000004c18537223 */ /* 0x080fe20000000053 */
[----:B------:R-:W-:Y:S01]  /*4f90*/  FFMA R109, R40, R76, R12 ;  /* 0x0000004c286d7223 */ /* 0x000fe2000000000c */
[C---:B------:R-:W-:Y:S01]  /*4fa0*/  FFMA R99, R76.reuse, R27, R99 ;  /* 0x0000001b4c637223 */ /* 0x040fe20000000063 */
[C---:B------:R-:W-:Y:S01]  /*4fb0*/  FFMA R84, R76.reuse, R25, R84 ;  /* 0x000000194c547223 */ /* 0x040fe20000000054 */
[----:B------:R-:W-:Y:S01]  /*4fc0*/  FFMA R86, R76, R26, R86 ;  /* 0x0000001a4c567223 */ /* 0x000fe20000000056 */
[----:B0-----:R-:W-:Y:S01]  /*4fd0*/  FFMA R49, R40, R60, R16 ;  /* 0x0000003c28317223 */ /* 0x001fe20000000010 */
[C---:B------:R-:W-:Y:S01]  /*4fe0*/  FFMA R16, R60.reuse, R41, R51 ;  /* 0x000000293c107223 */ /* 0x040fe20000000033 */
[CC--:B------:R-:W-:Y:S01]  /*4ff0*/  FFMA R51, R60.reuse, R42.reuse, R58 ;  /* 0x0000002a3c337223 */ /* 0x0c0fe2000000003a */
[----:B------:R-:W-:Y:S01]  /*5000*/  FFMA R64, R60, R43, R64 ;  /* 0x0000002b3c407223 */ /* 0x000fe20000000040 */
[----:B-1----:R-:W-:Y:S01]  /*5010*/  FFMA R59, R52, R42, R59 ;  /* 0x0000002a343b7223 */ /* 0x002fe2000000003b */
[-C--:B------:R-:W-:Y:S01]  /*5020*/  FFMA R17, R40, R52.reuse, R13 ;  /* 0x0000003428117223 */ /* 0x080fe2000000000d */
[-C--:B------:R-:W-:Y:S01]  /*5030*/  FFMA R18, R52, R41.reuse, R18 ;  /* 0x0000002934127223 */ /* 0x080fe20000000012 */
[----:B------:R-:W-:Y:S01]  /*5040*/  FFMA R87, R24, R52, R87 ;  /* 0x0000003418577223 */ /* 0x000fe20000000057 */
[----:B--2---:R-:W-:Y:S01]  /*5050*/  FFMA R48, R40, R72, R48 ;  /* 0x0000004828307223 */ /* 0x004fe20000000030 */
[----:B------:R-:W-:Y:S01]  /*5060*/  FFMA R56, R72, R41, R56 ;  /* 0x0000002948387223 */ /* 0x000fe20000000038 */
[----:B------:R-:W-:Y:S01]  /*5070*/  FFMA R92, R24, R60, R92 ;  /* 0x0000003c185c7223 */ /* 0x000fe2000000005c */
[C---:B------:R-:W-:Y:S01]  /*5080*/  FFMA R93, R60.reuse, R25, R93 ;  /* 0x000000193c5d7223 */ /* 0x040fe2000000005d */
[----:B------:R-:W-:Y:S01]  /*5090*/  FFMA R95, R60, R26, R95 ;  /* 0x0000001a3c5f7223 */ /* 0x000fe2000000005f */
[----:B------:R-:W-:Y:S01]  /*50a0*/  FFMA R68, R24, R72, R68 ;  /* 0x0000004818447223 */ /* 0x000fe20000000044 */
[----:B------:R-:W-:Y:S01]  /*50b0*/  FFMA R65, R52, R43, R65 ;  /* 0x0000002b34417223 */ /* 0x000fe20000000041 */
[----:B------:R-:W-:Y:S01]  /*50c0*/  FFMA R60, R60, R27, R14 ;  /* 0x0000001b3c3c7223 */ /* 0x000fe2000000000e */
[C---:B------:R-:W-:Y:S01]  /*50d0*/  FFMA R81, R72.reuse, R42, R81 ;  /* 0x0000002a48517223 */ /* 0x040fe20000000051 */
[----:B------:R-:W-:Y:S01]  /*50e0*/  FFMA R66, R72, R43, R66 ;  /* 0x0000002b48427223 */ /* 0x000fe20000000042 */
[----:B---3--:R-:W-:Y:S01]  /*50f0*/  FFMA R24, R8, R61, R49 ;  /* 0x0000003d08187223 */ /* 0x008fe20000000031 */
[C---:B------:R-:W-:Y:S01]  /*5100*/  FFMA R89, R52.reuse, R25, R89 ;  /* 0x0000001934597223 */ /* 0x040fe20000000059 */
[CC--:B------:R-:W-:Y:S01]  /*5110*/  FFMA R90, R52.reuse, R26.reuse, R90 ;  /* 0x0000001a345a7223 */ /* 0x0c0fe2000000005a */
[----:B------:R-:W-:Y:S01]  /*5120*/  FFMA R91, R52, R27, R91 ;  /* 0x0000001b345b7223 */ /* 0x000fe2000000005b */
[----:B------:R-:W0:Y:S01]  /*5130*/  LDS.128 R12, [R102+0xa10] ;  /* 0x000a1000660c7984 */ /* 0x000e220000000c00 */
[C---:B------:R-:W-:Y:S01]  /*5140*/  FFMA R49, R9.reuse, R45, R50 ;  /* 0x0000002d09317223 */ /* 0x040fe20000000032 */
[-C--:B------:R-:W-:Y:S01]  /*5150*/  FFMA R42, R8, R73.reuse, R48 ;  /* 0x00000049082a7223 */ /* 0x080fe20000000030 */
[C---:B------:R-:W-:Y:S01]  /*5160*/  FFMA R50, R9.reuse, R73, R56 ;  /* 0x0000004909327223 */ /* 0x040fe20000000038 */
[----:B------:R-:W-:Y:S01]  /*5170*/  FFMA R52, R10, R53, R59 ;  /* 0x000000350a347223 */ /* 0x000fe2000000003b */
[C---:B------:R-:W-:Y:S01]  /*5180*/  FFMA R69, R72.reuse, R25, R69 ;  /* 0x0000001948457223 */ /* 0x040fe20000000045 */
[C---:B------:R-:W-:Y:S01]  /*5190*/  FFMA R70, R72.reuse, R26, R70 ;  /* 0x0000001a48467223 */ /* 0x040fe20000000046 */
[----:B------:R-:W-:Y:S01]  /*51a0*/  FFMA R27, R72, R27, R19 ;  /* 0x0000001b481b7223 */ /* 0x000fe20000000013 */
        /* <DEDUP_REMOVED lines=27> */
[----:B------:R-:W1:Y:S04]  /*5360*/  LDS.128 R16, [R102+0xc00] ;  /* 0x000c000066107984 */ /* 0x000e680000000c00 */
[----:B------:R-:W2:Y:S01]  /*5370*/  LDS.128 R8, [R102+0xc10] ;  /* 0x000c100066087984 */ /* 0x000ea20000000c00 */
[-C--:B0-----:R-:W-:Y:S01]  /*5380*/  FFMA R119, R12, R37.reuse, R119 ;  /* 0x000000250c777223 */ /* 0x081fe20000000077 */
[-C--:B------:R-:W-:Y:S01]  /*5390*/  FFMA R121, R13, R37.reuse, R121 ;  /* 0x000000250d797223 */ /* 0x080fe20000000079 */
[-C--:B------:R-:W-:Y:S01]  /*53a0*/  FFMA R123, R14, R37.reuse, R123 ;  /* 0x000000250e7b7223 */ /* 0x080fe2000000007b */
[----:B------:R-:W-:Y:S01]  /*53b0*/  FFMA R88, R15, R37, R88 ;  /* 0x000000250f587223 */ /* 0x000fe20000000058 */
[----:B------:R-:W-:Y:S01]  /*53c0*/  FFMA R71, R13, R45, R71 ;  /* 0x0000002d0d477223 */ /* 0x000fe20000000047 */
[C---:B------:R-:W-:Y:S01]  /*53d0*/  FFMA R34, R12.reuse, R21, R34 ;  /* 0x000000150c227223 */ /* 0x040fe20000000022 */
[C---:B------:R-:W-:Y:S01]  /*53e0*/  FFMA R33, R21.reuse, R13, R33 ;  /* 0x0000000d15217223 */ /* 0x040fe20000000021 */
[C---:B------:R-:W-:Y:S01]  /*53f0*/  FFMA R32, R21.reuse, R14, R32 ;  /* 0x0000000e15207223 */ /* 0x040fe20000000020 */
[----:B------:R-:W-:Y:S01]  /*5400*/  FFMA R20, R21, R15, R20 ;  /* 0x0000000f15147223 */ /* 0x000fe20000000014 */
[C---:B------:R-:W-:Y:S01]  /*5410*/  FFMA R21, R12.reuse, R45, R67 ;  /* 0x0000002d0c157223 */ /* 0x040fe20000000043 */
[-C--:B------:R-:W-:Y:S01]  /*5420*/  FFMA R96, R12, R29.reuse, R96 ;  /* 0x0000001d0c607223 */ /* 0x080fe20000000060 */
[CC--:B------:R-:W-:Y:S01]  /*5430*/  FFMA R97, R13.reuse, R29.reuse, R97 ;  /* 0x0000001d0d617223 */ /* 0x0c0fe20000000061 */
        /* <DEDUP_REMOVED lines=11> */
[----:B------:R-:W0:Y:S01]  /*54f0*/  LDS.128 R64, [R102+0xe00] ;  /* 0x000e000066407984 */ /* 0x000e220000000c00 */
        /* <DEDUP_REMOVED lines=9> */
[-C--:B-1----:R-:W-:Y:S01]  /*5590*/  FFMA R41, R16, R38.reuse, R41 ;  /* 0x0000002610297223 */ /* 0x082fe20000000029 */
[-C--:B------:R-:W-:Y:S01]  /*55a0*/  FFMA R120, R17, R38.reuse, R120 ;  /* 0x0000002611787223 */ /* 0x080fe20000000078 */
[-C--:B------:R-:W-:Y:S01]  /*55b0*/  FFMA R122, R18, R38.reuse, R122 ;  /* 0x00000026127a7223 */ /* 0x080fe2000000007a */
[-C--:B------:R-:W-:Y:S01]  /*55c0*/  FFMA R118, R19, R38.reuse, R118 ;  /* 0x0000002613767223 */ /* 0x080fe20000000076 */
[-C--:B--2---:R-:W-:Y:S01]  /*55d0*/  FFMA R119, R8, R38.reuse, R119 ;  /* 0x0000002608777223 */ /* 0x084fe20000000077 */
[-C--:B------:R-:W-:Y:S01]  /*55e0*/  FFMA R121, R9, R38.reuse, R121 ;  /* 0x0000002609797223 */ /* 0x080fe20000000079 */
[-C--:B------:R-:W-:Y:S01]  /*55f0*/  FFMA R123, R10, R38.reuse, R123 ;  /* 0x000000260a7b7223 */ /* 0x080fe2000000007b */
[----:B------:R-:W-:Y:S01]  /*5600*/  FFMA R88, R11, R38, R88 ;  /* 0x000000260b587223 */ /* 0x000fe20000000058 */
[-C--:B------:R-:W-:Y:S01]  /*5610*/  FFMA R38, R9, R46.reuse, R71 ;  /* 0x0000002e09267223 */ /* 0x080fe20000000047 */
[C---:B------:R-:W-:Y:S01]  /*5620*/  FFMA R40, R16.reuse, R46, R40 ;  /* 0x0000002e10287223 */ /* 0x040fe20000000028 */
[----:B------:R-:W1:Y:S01]  /*5630*/  LDS.128 R68, [R102+0xe10] ;  /* 0x000e100066447984 */ /* 0x000e620000000c00 */
        /* <DEDUP_REMOVED lines=23> */
[----:B------:R-:W-:Y:S01]  /*57b0*/  FFMA R59, R19, R78, R59 ;  /* 0x0000004e133b7223 */ /* 0x000fe2000000003b */
[-C--:B------:R-:W-:Y:S01]  /*57c0*/  FFMA R96, R8, R30.reuse, R96 ;  /* 0x0000001e08607223 */ /* 0x080fe20000000060 */
[-C--:B------:R-:W-:Y:S01]  /*57d0*/  FFMA R97, R9, R30.reuse, R97 ;  /* 0x0000001e09617223 */ /* 0x080fe20000000061 */
[-C--:B------:R-:W-:Y:S01]  /*57e0*/  FFMA R98, R10, R30.reuse, R98 ;  /* 0x0000001e0a627223 */ /* 0x080fe20000000062 */
[----:B------:R-:W-:Y:S01]  /*57f0*/  FFMA R28, R11, R30, R28 ;  /* 0x0000001e0b1c7223 */ /* 0x000fe2000000001c */
[C---:B------:R-:W-:Y:S01]  /*5800*/  FFMA R80, R18.reuse, R46, R80 ;  /* 0x0000002e12507223 */ /* 0x040fe20000000050 */
[C---:B------:R-:W-:Y:S01]  /*5810*/  FFMA R52, R18.reuse, R54, R52 ;  /* 0x0000003612347223 */ /* 0x040fe20000000034 */
[----:B------:R-:W-:Y:S01]  /*5820*/  FFMA R45, R18, R74, R57 ;  /* 0x0000004a122d7223 */ /* 0x000fe20000000039 */
[C---:B------:R-:W-:Y:S01]  /*5830*/  FFMA R53, R19.reuse, R54, R58 ;  /* 0x0000003613357223 */ /* 0x040fe2000000003a */
[C---:B------:R-:W-:Y:S01]  /*5840*/  FFMA R36, R19.reuse, R62, R36 ;  /* 0x0000003e13247223 */ /* 0x040fe20000000024 */
[----:B------:R-:W-:Y:S01]  /*5850*/  FFMA R72, R19, R74, R72 ;  /* 0x0000004a13487223 */ /* 0x000fe20000000048 */
[C---:B------:R-:W-:Y:S01]  /*5860*/  FFMA R77, R8.reuse, R46, R21 ;  /* 0x0000002e084d7223 */ /* 0x040fe20000000015 */
[-C--:B------:R-:W-:Y:S01]  /*5870*/  FFMA R83, R8, R78.reuse, R83 ;  /* 0x0000004e08537223 */ /* 0x080fe20000000053 */
[-C--:B------:R-:W-:Y:S01]  /*5880*/  FFMA R84, R9, R78.reuse, R84 ;  /* 0x0000004e09547223 */ /* 0x080fe20000000054 */
[-C--:B------:R-:W-:Y:S01]  /*5890*/  FFMA R86, R10, R78.reuse, R86 ;  /* 0x0000004e0a567223 */ /* 0x080fe20000000056 */
[----:B------:R-:W-:Y:S01]  /*58a0*/  FFMA R99, R11, R78, R99 ;  /* 0x0000004e0b637223 */ /* 0x000fe20000000063 */
[C---:B------:R-:W-:Y:S01]  /*58b0*/  FFMA R87, R8.reuse, R54, R87 ;  /* 0x0000003608577223 */ /* 0x040fe20000000057 */
[C---:B------:R-:W-:Y:S01]  /*58c0*/  FFMA R92, R8.reuse, R62, R92 ;  /* 0x0000003e085c7223 */ /* 0x040fe2000000005c */
[-C--:B------:R-:W-:Y:S01]  /*58d0*/  FFMA R81, R8, R74.reuse, R12 ;  /* 0x0000004a08517223 */ /* 0x080fe2000000000c */
[-C--:B------:R-:W-:Y:S01]  /*58e0*/  FFMA R107, R9, R74.reuse, R13 ;  /* 0x0000004a096b7223 */ /* 0x080fe2000000000d */
[----:B------:R-:W-:Y:S01]  /*58f0*/  FFMA R108, R10, R74, R14 ;  /* 0x0000004a0a6c7223 */ /* 0x000fe2000000000e */
[----:B0-----:R-:W-:Y:S01]  /*5900*/  FFMA R32, R64, R47, R40 ;  /* 0x0000002f40207223 */ /* 0x001fe20000000028 */
        /* <DEDUP_REMOVED lines=26> */
[----:B-1----:R-:W-:Y:S01]  /*5ab0*/  FFMA R12, R68, R23, R76 ;  /* 0x00000017440c7223 */ /* 0x002fe2000000004c */
        /* <DEDUP_REMOVED lines=23> */
[----:B------:R-:W-:Y:S01]  /*5c30*/  FFMA R37, R69, R47, R38 ;  /* 0x0000002f45257223 */ /* 0x000fe20000000026 */
        /* <DEDUP_REMOVED lines=13> */
[-C--:B------:R-:W-:Y:S01]  /*5d10*/  FFMA R46, R70, R79.reuse, R86 ;  /* 0x0000004f462e7223 */ /* 0x080fe20000000056 */
[C---:B------:R-:W-:Y:S01]  /*5d20*/  FFMA R47, R71.reuse, R79, R99 ;  /* 0x0000004f472f7223 */ /* 0x040fe20000000063 */
[C---:B------:R-:W-:Y:S01]  /*5d30*/  FFMA R55, R71.reuse, R55, R91 ;  /* 0x0000003747377223 */ /* 0x040fe2000000005b */
[----:B------:R-:W-:Y:S01]  /*5d40*/  FFMA R63, R71, R63, R78 ;  /* 0x0000003f473f7223 */ /* 0x000fe2000000004e */
[-C--:B------:R-:W-:Y:S01]  /*5d50*/  FFMA R67, R67, R75.reuse, R72 ;  /* 0x0000004b43437223 */ /* 0x080fe20000000048 */
[-C--:B------:R-:W-:Y:S01]  /*5d60*/  FFMA R68, R68, R75.reuse, R81 ;  /* 0x0000004b44447223 */ /* 0x080fe20000000051 */
[-C--:B------:R-:W-:Y:S01]  /*5d70*/  FFMA R69, R69, R75.reuse, R107 ;  /* 0x0000004b45457223 */ /* 0x080fe2000000006b */
[-C--:B------:R-:W-:Y:S01]  /*5d80*/  FFMA R70, R70, R75.reuse, R108 ;  /* 0x0000004b46467223 */ /* 0x080fe2000000006c */
[----:B------:R-:W-:Y:S01]  /*5d90*/  FFMA R71, R71, R75, R74 ;  /* 0x0000004b47477223 */ /* 0x000fe2000000004a */
[----:B------:R-:W-:Y:S06]  /*5da0*/  BAR.SYNC.DEFER_BLOCKING 0x0 ;  /* 0x0000000000007b1d */ /* 0x000fec0000010000 */
[----:B------:R-:W-:Y:S05]  /*5db0*/  BRA.U UP1, `(.L_x_11) ;  /* 0xffffffd101b47547 */ /* 0x000fea000b83ffff */
.L_x_0:
[----:B------:R-:W1:Y:S01]  /*5dc0*/  S2R R73, SR_CTAID.Y ;  /* 0x0000000000497919 */ /* 0x000e620000002600 */
[----:B------:R-:W2:Y:S01]  /*5dd0*/  LDCU UR9, c[0x0][0x398] ;  /* 0x00007300ff0977ac */ /* 0x000ea20008000800 */
[----:B------:R-:W3:Y:S01]  /*5de0*/  S2R R3, SR_CTAID.X ;  /* 0x0000000000037919 */ /* 0x000ee20000002500 */
[----:B-1----:R-:W-:-:S04]  /*5df0*/  LEA R73, R73, R2, 0x4 ;  /* 0x0000000249497211 */ /* 0x002fc800078e20ff */
[----:B------:R-:W-:-:S04]  /*5e00*/  SHF.L.U32 R73, R73, 0x3, RZ ;  /* 0x0000000349497819 */ /* 0x000fc800000006ff */
[----:B--2---:R-:W-:-:S13]  /*5e10*/  ISETP.GE.AND P0, PT, R73, UR9, PT ;  /* 0x0000000949007c0c */ /* 0x004fda000bf06270 */
[----:B0--3--:R-:W-:Y:S05]  /*5e20*/  @P0 EXIT ;  /* 0x000000000000094d */ /* 0x009fea0003800000 */
[----:B------:R-:W0:Y:S01]  /*5e30*/  LDC R2, c[0x0][0x3a0] ;  /* 0x0000e800ff027b82 */ /* 0x000e220000000800 */
[----:B------:R-:W-:Y:S01]  /*5e40*/  LEA R3, R3, R0, 0x4 ;  /* 0x0000000003037211 */ /* 0x000fe200078e20ff */
[----:B------:R-:W-:Y:S03]  /*5e50*/  BSSY.RECONVERGENT B0, `(.L_x_12) ;  /* 0x000001f000007945 */ /* 0x000fe60003800200 */
[----:B------:R-:W-:-:S04]  /*5e60*/  SHF.L.U32 R3, R3, 0x3, RZ ;  /* 0x0000000303037819 */ /* 0x000fc800000006ff */
[----:B------:R-:W-:Y:S02]  /*5e70*/  IADD3 R5, PT, PT, R3, 0x3, RZ ;  /* 0x0000000303057810 */ /* 0x000fe40007ffe0ff */
[----:B0-----:R-:W-:Y:S01]  /*5e80*/  LOP3.LUT P0, RZ, R2, 0x3, RZ, 0xc0, !PT ;  /* 0x0000000302ff7812 */ /* 0x001fe2000780c0ff */
[----:B------:R-:W-:-:S03]  /*5e90*/  IMAD R0, R73, R2, RZ ;  /* 0x0000000249007224 */ /* 0x000fc600078e02ff */
[----:B------:R-:W-:-:S13]  /*5ea0*/  ISETP.LT.AND P1, PT, R5, R2, !P0 ;  /* 0x000000020500720c */ /* 0x000fda0004721270 */
[----:B------:R-:W0:Y:S01]  /*5eb0*/  @P1 LDC.64 R74, c[0x0][0x390] ;  /* 0x0000e400ff4a1b82 */ /* 0x000e220000000a00 */
[----:B------:R-:W-:-:S05]  /*5ec0*/  @P1 IADD3 R7, PT, PT, R3, R0, RZ ;  /* 0x0000000003071210 */ /* 0x000fca0007ffe0ff */
[----:B0-----:R-:W-:Y:S01]  /*5ed0*/  @P1 IMAD.WIDE.U32 R74, R7, 0x4, R74 ;  /* 0x00000004074a1825 */ /* 0x001fe200078e004a */
[----:B------:R-:W-:-:S04]  /*5ee0*/  IADD3 R7, PT, PT, R3, 0x7, RZ ;  /* 0x0000000703077810 */ /* 0x000fc80007ffe0ff */
[----:B------:R0:W-:Y:S01]  /*5ef0*/  @P1 STG.E.128 desc[UR6][R74.64], R8 ;  /* 0x000000084a001986 */ /* 0x0001e2000c101d06 */
[----:B------:R-:W-:Y:S01]  /*5f00*/  ISETP.LT.AND P0, PT, R7, R2, !P0 ;  /* 0x000000020700720c */ /* 0x000fe20004701270 */
[----:B------:R-:W-:-:S12]  /*5f10*/  @P1 BRA `(.L_x_13) ;  /* 0x0000000000481947 */ /* 0x000fd80003800000 */
[C---:B------:R-:W-:Y:S01]  /*5f20*/  ISETP.GE.AND P5, PT, R3.reuse, R2, PT ;  /* 0x000000020300720c */ /* 0x040fe20003fa6270 */
[----:B------:R-:W1:Y:S01]  /*5f30*/  LDCU.64 UR4, c[0x0][0x390] ;  /* 0x00007200ff0477ac */ /* 0x000e620008000a00 */
[C---:B0-----:R-:W-:Y:S02]  /*5f40*/  IADD3 R75, PT, PT, R3.reuse, 0x1, RZ ;  /* 0x00000001034b7810 */ /* 0x041fe40007ffe0ff */
[C---:B------:R-:W-:Y:S02]  /*5f50*/  IADD3 R79, PT, PT, R3.reuse, 0x2, RZ ;  /* 0x00000002034f7810 */ /* 0x040fe40007ffe0ff */
[----:B------:R-:W-:Y:S02]  /*5f60*/  IADD3 R4, P6, PT, R3, R0, RZ ;  /* 0x0000000003047210 */ /* 0x000fe40007fde0ff */
[-C--:B------:R-:W-:Y:S02]  /*5f70*/  ISETP.GE.AND P4, PT, R75, R2.reuse, PT ;  /* 0x000000024b00720c */ /* 0x080fe40003f86270 */
[----:B------:R-:W-:-:S02]  /*5f80*/  ISETP.GE.AND P3, PT, R79, R2, PT ;  /* 0x000000024f00720c */ /* 0x000fc40003f66270 */
[----:B------:R-:W-:Y:S01]  /*5f90*/  ISETP.GE.AND P2, PT, R5, R2, PT ;  /* 0x000000020500720c */ /* 0x000fe20003f46270 */
[----:B------:R-:W0:Y:S01]  /*5fa0*/  @!P5 LDC.64 R76, c[0x0][0x390] ;  /* 0x0000e400ff4cdb82 */ /* 0x000e220000000a00 */
[----:B------:R-:W-:Y:S02]  /*5fb0*/  @!P5 IADD3 R79, PT, PT, R3, R0, RZ ;  /* 0x00000000034fd210 */ /* 0x000fe40007ffe0ff */
[----:B------:R-:W-:Y:S02]  /*5fc0*/  IADD3.X R75, PT, PT, RZ, RZ, RZ, P6, !PT ;  /* 0x000000ffff4b7210 */ /* 0x000fe400037fe4ff */
[----:B-1----:R-:W-:-:S04]  /*5fd0*/  LEA R74, P6, R4, UR4, 0x2 ;  /* 0x00000004044a7c11 */ /* 0x002fc8000f8c10ff */
[----:B------:R-:W-:Y:S01]  /*5fe0*/  LEA.HI.X R75, R4, UR5, R75, 0x2, P6 ;  /* 0x00000005044b7c11 */ /* 0x000fe2000b0f144b */
[----:B0-----:R-:W-:-:S05]  /*5ff0*/  @!P5 IMAD.WIDE.U32 R76, R79, 0x4, R76 ;  /* 0x000000044f4cd825 */ /* 0x001fca00078e004c */
[----:B------:R1:W-:Y:S04]  /*6000*/  @!P5 STG.E desc[UR6][R76.64], R8 ;  /* 0x000000084c00d986 */ /* 0x0003e8000c101906 */
[----:B------:R1:W-:Y:S04]  /*6010*/  @!P4 STG.E desc[UR6][R74.64+0x4], R9 ;  /* 0x000004094a00c986 */ /* 0x0003e8000c101906 */
[----:B------:R1:W-:Y:S04]  /*6020*/  @!P3 STG.E desc[UR6][R74.64+0x8], R10 ;  /* 0x0000080a4a00b986 */ /* 0x0003e8000c101906 */
[----:B------:R1:W-:Y:S02]  /*6030*/  @!P2 STG.E desc[UR6][R74.64+0xc], R11 ;  /* 0x00000c0b4a00a986 */ /* 0x0003e4000c101906 */
.L_x_13:
[----:B------:R-:W-:Y:S05]  /*6040*/  BSYNC.RECONVERGENT B0 ;  /* 0x0000000000007941 */ /* 0x000fea0003800200 */
.L_x_12:
[----:B------:R-:W-:Y:S01]  /*6050*/  BSSY.RECONVERGENT B0, `(.L_x_14) ;  /* 0x0000029000007945 */ /* 0x000fe20003800200 */
[----:B01----:R-:W-:-:S03]  /*6060*/  IADD3 R9, PT, PT, R3, 0x4, RZ ;  /* 0x0000000403097810 */ /* 0x003fc60007ffe0ff */
[----:B------:R-:W-:Y:S05]  /*6070*/  @P0 BRA `(.L_x_15) ;  /* 0x0000000000800947 */ /* 0x000fea0003800000 */
[----:B------:R-:W-:Y:S02]  /*6080*/  ISETP.GE.AND P4, PT, R9, R2, PT ;  /* 0x000000020900720c */ /* 0x000fe40003f86270 */
[----:B------:R-:W-:-:S04]  /*6090*/  IADD3 R11, PT, PT, R3, 0x5, RZ ;  /* 0x00000005030b7810 */ /* 0x000fc80007ffe0ff */
[----:B------:R-:W-:Y:S02]  /*60a0*/  ISETP.GE.AND P3, PT, R11, R2, PT ;  /* 0x000000020b00720c */ /* 0x000fe40003f66270 */
[----:B------:R-:W-:-:S04]  /*60b0*/  IADD3 R11, PT, PT, R3, 0x6, RZ ;  /* 0x00000006030b7810 */ /* 0x000fc80007ffe0ff */
[----:B------:R-:W-:Y:S02]  /*60c0*/  ISETP.GE.AND P2, PT, R11, R2, PT ;  /* 0x000000020b00720c */ /* 0x000fe40003f46270 */
[----:B------:R-:W0:Y:S01]  /*60d0*/  @!P4 LDC.64 R10, c[0x0][0x390] ;  /* 0x0000e400ff0acb82 */ /* 0x000e220000000a00 */
[----:B------:R-:W-:-:S04]  /*60e0*/  @!P4 IADD3 R4, P5, PT, R3, R0, RZ ;  /* 0x000000000304c210 */ /* 0x000fc80007fbe0ff */
[----:B------:R-:W-:Y:S02]  /*60f0*/  @!P4 IADD3.X R6, PT, PT, RZ, RZ, RZ, P5, !PT ;  /* 0x000000ffff06c210 */ /* 0x000fe40002ffe4ff */
[----:B------:R-:W-:Y:S01]  /*6100*/  @!P3 IADD3 R8, P6, PT, R3, R0, RZ ;  /* 0x000000000308b210 */ /* 0x000fe20007fde0ff */
[----:B------:R-:W1:Y:S08]  /*6110*/  @!P3 LDC.64 R74, c[0x0][0x390] ;  /* 0x0000e400ff4abb82 */ /* 0x000e700000000a00 */
[----:B------:R-:W2:Y:S01]  /*6120*/  @!P2 LDC.64 R76, c[0x0][0x390] ;  /* 0x0000e400ff4cab82 */ /* 0x000ea20000000a00 */
[----:B0-----:R-:W-:-:S04]  /*6130*/  @!P4 LEA R10, P5, R4, R10, 0x2 ;  /* 0x0000000a040ac211 */ /* 0x001fc800078a10ff */
[----:B------:R-:W-:Y:S02]  /*6140*/  @!P4 LEA.HI.X R11, R4, R11, R6, 0x2, P5 ;  /* 0x0000000b040bc211 */ /* 0x000fe400028f1406 */
[----:B------:R-:W-:Y:S02]  /*6150*/  @!P3 IADD3.X R4, PT, PT, RZ, RZ, RZ, P6, !PT ;  /* 0x000000ffff04b210 */ /* 0x000fe400037fe4ff */
[C---:B-1----:R-:W-:Y:S01]  /*6160*/  @!P3 LEA R74, P5, R8.reuse, R74, 0x2 ;  /* 0x0000004a084ab211 */ /* 0x042fe200078a10ff */
[----:B------:R1:W-:Y:S01]  /*6170*/  @!P4 STG.E desc[UR6][R10.64+0x10], R12 ;  /* 0x0000100c0a00c986 */ /* 0x0003e2000c101906 */
[----:B------:R-:W-:Y:S02]  /*6180*/  @!P2 IADD3 R6, P6, PT, R3, R0, RZ ;  /* 0x000000000306a210 */ /* 0x000fe40007fde0ff */
[----:B------:R-:W-:Y:S02]  /*6190*/  @!P3 LEA.HI.X R75, R8, R75, R4, 0x2, P5 ;  /* 0x0000004b084bb211 */ /* 0x000fe400028f1404 */
[----:B------:R-:W-:-:S02]  /*61a0*/  @!P2 IADD3.X R4, PT, PT, RZ, RZ, RZ, P6, !PT ;  /* 0x000000ffff04a210 */ /* 0x000fc400037fe4ff */
[C---:B--2---:R-:W-:Y:S01]  /*61b0*/  @!P2 LEA R76, P5, R6.reuse, R76, 0x2 ;  /* 0x0000004c064ca211 */ /* 0x044fe200078a10ff */
[----:B------:R1:W-:Y:S03]  /*61c0*/  @!P3 STG.E desc[UR6][R74.64+0x14], R13 ;  /* 0x0000140d4a00b986 */ /* 0x0003e6000c101906 */
[----:B------:R-:W-:-:S05]  /*61d0*/  @!P2 LEA.HI.X R77, R6, R77, R4, 0x2, P5 ;  /* 0x0000004d064da211 */ /* 0x000fca00028f1404 */
[----:B------:R1:W-:Y:S01]  /*61e0*/  @!P2 STG.E desc[UR6][R76.64+0x18], R14 ;  /* 0x0000180e4c00a986 */ /* 0x0003e2000c101906 */
[----:B------:R-:W-:-:S13]  /*61f0*/  ISETP.GE.AND P2, PT, R7, R2, PT ;  /* 0x000000020700720c */ /* 0x000fda0003f46270 */
[----:B-1----:R-:W-:Y:S05]  /*6200*/  @P2 BRA `(.L_x_16) ;  /* 0x0000000000342947 */ /* 0x002fea0003800000 */
[----:B------:R-:W0:Y:S01]  /*6210*/  LDCU.64 UR4, c[0x0][0x390] ;  /* 0x00007200ff0477ac */ /* 0x000e220008000a00 */
[----:B------:R-:W-:-:S04]  /*6220*/  IADD3 R4, P2, PT, R3, R0, RZ ;  /* 0x0000000003047210 */ /* 0x000fc80007f5e0ff */
[----:B------:R-:W-:Y:S02]  /*6230*/  IADD3.X R11, PT, PT, RZ, RZ, RZ, P2, !PT ;  /* 0x000000ffff0b7210 */ /* 0x000fe400017fe4ff */
[----:B0-----:R-:W-:-:S04]  /*6240*/  LEA R10, P2, R4, UR4, 0x2 ;  /* 0x00000004040a7c11 */ /* 0x001fc8000f8410ff */
[----:B------:R-:W-:-:S05]  /*6250*/  LEA.HI.X R11, R4, UR5, R11, 0x2, P2 ;  /* 0x00000005040b7c11 */ /* 0x000fca00090f140b */
[----:B------:R1:W-:Y:S01]  /*6260*/  STG.E desc[UR6][R10.64+0x1c], R15 ;  /* 0x00001c0f0a007986 */ /* 0x0003e2000c101906 */
[----:B------:R-:W-:Y:S05]  /*6270*/  BRA `(.L_x_16) ;  /* 0x0000000000187947 */ /* 0x000fea0003800000 */
.L_x_15:
[----:B------:R-:W0:Y:S01]  /*6280*/  LDCU.64 UR4, c[0x0][0x390] ;  /* 0x00007200ff0477ac */ /* 0x000e220008000a00 */
[----:B------:R-:W-:-:S04]  /*6290*/  IADD3 R4, P2, PT, R3, R0, RZ ;  /* 0x0000000003047210 */ /* 0x000fc80007f5e0ff */
[----:B------:R-:W-:Y:S02]  /*62a0*/  IADD3.X R11, PT, PT, RZ, RZ, RZ, P2, !PT ;  /* 0x000000ffff0b7210 */ /* 0x000fe400017fe4ff */
[----:B0-----:R-:W-:-:S04]  /*62b0*/  LEA R10, P2, R4, UR4, 0x2 ;  /* 0x00000004040a7c11 */ /* 0x001fc8000f8410ff */
[----:B------:R-:W-:-:S05]  /*62c0*/  LEA.HI.X R11, R4, UR5, R11, 0x2, P2 ;  /* 0x00000005040b7c11 */ /* 0x000fca00090f140b */
[----:B------:R0:W-:Y:S04]  /*62d0*/  STG.E.128 desc[UR6][R10.64+0x10], R12 ;  /* 0x0000100c0a007986 */ /* 0x0001e8000c101d06 */
.L_x_16:
[----:B------:R-:W-:Y:S05]  /*62e0*/  BSYNC.RECONVERGENT B0 ;  /* 0x0000000000007941 */ /* 0x000fea0003800200 */
.L_x_14:
[----:B------:R-:W-:-:S04]  /*62f0*/  IADD3 R4, PT, PT, R73, 0x1, RZ ;  /* 0x0000000149047810 */ /* 0x000fc80007ffe0ff */
[----:B------:R-:W-:-:S13]  /*6300*/  ISETP.GE.AND P2, PT, R4, UR9, PT ;  /* 0x0000000904007c0c */ /* 0x000fda000bf46270 */
[----:B------:R-:W-:Y:S05]  /*6310*/  @P2 EXIT ;  /* 0x000000000000294d */ /* 0x000fea0003800000 */
[----:B------:R-:W-:Y:S01]  /*6320*/  BSSY.RECONVERGENT B0, `(.L_x_17) ;  /* 0x000001b000007945 */ /* 0x000fe20003800200 */
[----:B------:R-:W-:-:S03]  /*6330*/  IADD3 R0, PT, PT, R0, R2, RZ ;  /* 0x0000000200007210 */ /* 0x000fc60007ffe0ff */
[----:B------:R-:W-:Y:S05]  /*6340*/  @P1 BRA `(.L_x_18) ;  /* 0x0000000000501947 */ /* 0x000fea0003800000 */
[C---:B------:R-:W-:Y:S01]  /*6350*/  ISETP.GE.AND P3, PT, R3.reuse, R2, PT ;  /* 0x000000020300720c */ /* 0x040fe20003f66270 */
[----:B------:R-:W2:Y:S01]  /*6360*/  LDCU.64 UR4, c[0x0][0x390] ;  /* 0x00007200ff0477ac */ /* 0x000ea20008000a00 */
[C---:B0-----:R-:W-:Y:S02]  /*6370*/  IADD3 R13, PT, PT, R3.reuse, 0x1, RZ ;  /* 0x00000001030d7810 */ /* 0x041fe40007ffe0ff */
[C---:B-1----:R-:W-:Y:S02]  /*6380*/  IADD3 R15, PT, PT, R3.reuse, 0x2, RZ ;  /* 0x00000002030f7810 */ /* 0x042fe40007ffe0ff */
[----:B------:R-:W-:Y:S02]  /*6390*/  IADD3 R4, P2, PT, R3, R0, RZ ;  /* 0x0000000003047210 */ /* 0x000fe40007f5e0ff */
[-C--:B------:R-:W-:Y:S02]  /*63a0*/  ISETP.GE.AND P4, PT, R13, R2.reuse, PT ;  /* 0x000000020d00720c */ /* 0x080fe40003f86270 */
[----:B------:R-:W-:-:S02]  /*63b0*/  ISETP.GE.AND P5, PT, R15, R2, PT ;  /* 0x000000020f00720c */ /* 0x000fc40003fa6270 */
[----:B------:R-:W-:Y:S01]  /*63c0*/  IADD3.X R15, PT, PT, RZ, RZ, RZ, P2, !PT ;  /* 0x000000ffff0f7210 */ /* 0x000fe200017fe4ff */
[----:B------:R-:W0:Y:S01]  /*63d0*/  @!P3 LDC.64 R10, c[0x0][0x390] ;  /* 0x0000e400ff0abb82 */ /* 0x000e220000000a00 */
[----:B------:R-:W-:Y:S02]  /*63e0*/  @!P3 IADD3 R13, PT, PT, R3, R0, RZ ;  /* 0x00000000030db210 */ /* 0x000fe40007ffe0ff */
[----:B--2---:R-:W-:-:S03]  /*63f0*/  LEA R12, P2, R4, UR4, 0x2 ;  /* 0x00000004040c7c11 */ /* 0x004fc6000f8410ff */
[----:B0-----:R-:W-:Y:S01]  /*6400*/  @!P3 IMAD.WIDE.U32 R10, R13, 0x4, R10 ;  /* 0x000000040d0ab825 */ /* 0x001fe200078e000a */
[----:B------:R-:W-:Y:S02]  /*6410*/  LEA.HI.X R13, R4, UR5, R15, 0x2, P2 ;  /* 0x00000005040d7c11 */ /* 0x000fe400090f140f */
[----:B------:R-:W-:Y:S02]  /*6420*/  ISETP.GE.AND P2, PT, R5, R2, PT ;  /* 0x000000020500720c */ /* 0x000fe40003f46270 */
[----:B------:R1:W-:Y:S04]  /*6430*/  @!P3 STG.E desc[UR6][R10.64], R16 ;  /* 0x000000100a00b986 */ /* 0x0003e8000c101906 */
[----:B------:R1:W-:Y:S04]  /*6440*/  @!P4 STG.E desc[UR6][R12.64+0x4], R17 ;  /* 0x000004110c00c986 */ /* 0x0003e8000c101906 */
[----:B------:R1:W-:Y:S03]  /*6450*/  @!P5 STG.E desc[UR6][R12.64+0x8], R18 ;  /* 0x000008120c00d986 */ /* 0x0003e6000c101906 */
[----:B------:R-:W-:Y:S05]  /*6460*/  @P2 BRA `(.L_x_19) ;  /* 0x0000000000182947 */ /* 0x000fea0003800000 */
[----:B------:R2:W-:Y:S01]  /*6470*/  STG.E desc[UR6][R12.64+0xc], R19 ;  /* 0x00000c130c007986 */ /* 0x0005e2000c101906 */
[----:B------:R-:W-:Y:S05]  /*6480*/  BRA `(.L_x_19) ;  /* 0x0000000000107947 */ /* 0x000fea0003800000 */
.L_x_18:
[----:B01----:R-:W0:Y:S01]  /*6490*/  LDC.64 R10, c[0x0][0x390] ;  /* 0x0000e400ff0a7b82 */ /* 0x003e220000000a00 */
[----:B------:R-:W-:-:S05]  /*64a0*/  IADD3 R13, PT, PT, R3, R0, RZ ;  /* 0x00000000030d7210 */ /* 0x000fca0007ffe0ff */
[----:B0-----:R-:W-:-:S05]  /*64b0*/  IMAD.WIDE.U32 R10, R13, 0x4, R10 ;  /* 0x000000040d0a7825 */ /* 0x001fca00078e000a */
[----:B------:R0:W-:Y:S02]  /*64c0*/  STG.E.128 desc[UR6][R10.64], R16 ;  /* 0x000000100a007986 */ /* 0x0001e4000c101d06 */
.L_x_19:
[----:B------:R-:W-:Y:S05]  /*64d0*/  BSYNC.RECONVERGENT B0 ;  /* 0x0000000000007941 */ /* 0x000fea0003800200 */
.L_x_17:
[----:B------:R-:W-:Y:S04]  /*64e0*/  BSSY.RECONVERGENT B0, `(.L_x_20) ;  /* 0x0000028000007945 */ /* 0x000fe80003800200 */
[----:B------:R-:W-:Y:S05]  /*64f0*/  @P0 BRA `(.L_x_21) ;  /* 0x0000000000800947 */ /* 0x000fea0003800000 */
[----:B------:R-:W-:Y:S02]  /*6500*/  ISETP.GE.AND P4, PT, R9, R2, PT ;  /* 0x000000020900720c */ /* 0x000fe40003f86270 */
[----:B01----:R-:W-:-:S04]  /*6510*/  IADD3 R11, PT, PT, R3, 0x5, RZ ;  /* 0x00000005030b7810 */ /* 0x003fc80007ffe0ff */
[----:B------:R-:W-:Y:S02]  /*6520*/  ISETP.GE.AND P3, PT, R11, R2, PT ;  /* 0x000000020b00720c */ /* 0x000fe40003f66270 */
[----:B------:R-:W-:-:S04]  /*6530*/  IADD3 R11, PT, PT, R3, 0x6, RZ ;  /* 0x00000006030b7810 */ /* 0x000fc80007ffe0ff */
[----:B------:R-:W-:Y:S02]  /*6540*/  ISETP.GE.AND P2, PT, R11, R2, PT ;  /* 0x000000020b00720c */ /* 0x000fe40003f46270 */
[----:B------:R-:W0:Y:S01]  /*6550*/  @!P4 LDC.64 R10, c[0x0][0x390] ;  /* 0x0000e400ff0acb82 */ /* 0x000e220000000a00 */
[----:B------:R-:W-:-:S04]  /*6560*/  @!P4 IADD3 R4, P5, PT, R3, R0, RZ ;  /* 0x000000000304c210 */ /* 0x000fc80007fbe0ff */
[----:B------:R-:W-:Y:S02]  /*6570*/  @!P4 IADD3.X R6, PT, PT, RZ, RZ, RZ, P5, !PT ;  /* 0x000000ffff06c210 */ /* 0x000fe40002ffe4ff */
[----:B------:R-:W-:Y:S01]  /*6580*/  @!P3 IADD3 R8, P6, PT, R3, R0, RZ ;  /* 0x000000000308b210 */ /* 0x000fe20007fde0ff */
[----:B--2---:R-:W1:Y:S08]  /*6590*/  @!P3 LDC.64 R12, c[0x0][0x390] ;  /* 0x0000e400ff0cbb82 */ /* 0x004e700000000a00 */
        /* <DEDUP_REMOVED lines=14> */
[----:B0-----:R-:W-:Y:S05]  /*6680*/  @P2 BRA `(.L_x_22) ;  /* 0x0000000000342947 */ /* 0x001fea0003800000 */
[----:B------:R-:W0:Y:S01]  /*6690*/  LDCU.64 UR4, c[0x0][0x390] ;  /* 0x00007200ff0477ac */ /* 0x000e220008000a00 */
[----:B------:R-:W-:-:S04]  /*66a0*/  IADD3 R4, P2, PT, R3, R0, RZ ;  /* 0x0000000003047210 */ /* 0x000fc80007f5e0ff */
[----:B------:R-:W-:Y:S02]  /*66b0*/  IADD3.X R11, PT, PT, RZ, RZ, RZ, P2, !PT ;  /* 0x000000ffff0b7210 */ /* 0x000fe400017fe4ff */
[----:B0-----:R-:W-:-:S04]  /*66c0*/  LEA R10, P2, R4, UR4, 0x2 ;  /* 0x00000004040a7c11 */ /* 0x001fc8000f8410ff */
[----:B------:R-:W-:-:S05]  /*66d0*/  LEA.HI.X R11, R4, UR5, R11, 0x2, P2 ;  /* 0x00000005040b7c11 */ /* 0x000fca00090f140b */
[----:B------:R0:W-:Y:S01]  /*66e0*/  STG.E desc[UR6][R10.64+0x1c], R23 ;  /* 0x00001c170a007986 */ /* 0x0001e2000c101906 */
[----:B------:R-:W-:Y:S05]  /*66f0*/  BRA `(.L_x_22) ;  /* 0x0000000000187947 */ /* 0x000fea0003800000 */
.L_x_21:
[----:B------:R-:W3:Y:S01]  /*6700*/  LDCU.64 UR4, c[0x0][0x390] ;  /* 0x00007200ff0477ac */ /* 0x000ee20008000a00 */
[----:B------:R-:W-:-:S04]  /*6710*/  IADD3 R4, P2, PT, R3, R0, RZ ;  /* 0x0000000003047210 */ /* 0x000fc80007f5e0ff */
[----:B01----:R-:W-:Y:S02]  /*6720*/  IADD3.X R11, PT, PT, RZ, RZ, RZ, P2, !PT ;  /* 0x000000ffff0b7210 */ /* 0x003fe400017fe4ff */
[----:B---3--:R-:W-:-:S04]  /*6730*/  LEA R10, P2, R4, UR4, 0x2 ;  /* 0x00000004040a7c11 */ /* 0x008fc8000f8410ff */
[----:B------:R-:W-:-:S05]  /*6740*/  LEA.HI.X R11, R4, UR5, R11, 0x2, P2 ;  /* 0x00000005040b7c11 */ /* 0x000fca00090f140b */
[----:B------:R1:W-:Y:S04]  /*6750*/  STG.E.128 desc[UR6][R10.64+0x10], R20 ;  /* 0x000010140a007986 */ /* 0x0003e8000c101d06 */
.L_x_22:
[----:B------:R-:W-:Y:S05]  /*6760*/  BSYNC.RECONVERGENT B0 ;  /* 0x0000000000007941 */ /* 0x000fea0003800200 */
.L_x_20:
[----:B------:R-:W-:-:S04]  /*6770*/  IADD3 R4, PT, PT, R73, 0x2, RZ ;  /* 0x0000000249047810 */ /* 0x000fc80007ffe0ff */
[----:B------:R-:W-:-:S13]  /*6780*/  ISETP.GE.AND P2, PT, R4, UR9, PT ;  /* 0x0000000904007c0c */ /* 0x000fda000bf46270 */
[----:B------:R-:W-:Y:S05]  /*6790*/  @P2 EXIT ;  /* 0x000000000000294d */ /* 0x000fea0003800000 */
[----:B------:R-:W-:Y:S01]  /*67a0*/  BSSY.RECONVERGENT B0, `(.L_x_23) ;  /* 0x000001b000007945 */ /* 0x000fe20003800200 */
[----:B------:R-:W-:-:S03]  /*67b0*/  IADD3 R0, PT, PT, R0, R2, RZ ;  /* 0x0000000200007210 */ /* 0x000fc60007ffe0ff */
[----:B------:R-:W-:Y:S05]  /*67c0*/  @P1 BRA `(.L_x_24) ;  /* 0x0000000000501947 */ /* 0x000fea0003800000 */
[C---:B------:R-:W-:Y:S01]  /*67d0*/  ISETP.GE.AND P3, PT, R3.reuse, R2, PT ;  /* 0x000000020300720c */ /* 0x040fe20003f66270 */
[----:B------:R-:W3:Y:S01]  /*67e0*/  LDCU.64 UR4, c[0x0][0x390] ;  /* 0x00007200ff0477ac */ /* 0x000ee20008000a00 */
[C---:B--2---:R-:W-:Y:S02]  /*67f0*/  IADD3 R13, PT, PT, R3.reuse, 0x1, RZ ;  /* 0x00000001030d7810 */ /* 0x044fe40007ffe0ff */
[C---:B------:R-:W-:Y:S02]  /*6800*/  IADD3 R15, PT, PT, R3.reuse, 0x2, RZ ;  /* 0x00000002030f7810 */ /* 0x040fe40007ffe0ff */
[----:B------:R-:W-:Y:S02]  /*6810*/  IADD3 R4, P2, PT, R3, R0, RZ ;  /* 0x0000000003047210 */ /* 0x000fe40007f5e0ff */
[-C--:B------:R-:W-:Y:S02]  /*6820*/  ISETP.GE.AND P4, PT, R13, R2.reuse, PT ;  /* 0x000000020d00720c */ /* 0x080fe40003f86270 */
[----:B------:R-:W-:-:S02]  /*6830*/  ISETP.GE.AND P5, PT, R15, R2, PT ;  /* 0x000000020f00720c */ /* 0x000fc40003fa6270 */
[----:B------:R-:W-:Y:S01]  /*6840*/  IADD3.X R15, PT, PT, RZ, RZ, RZ, P2, !PT ;  /* 0x000000ffff0f7210 */ /* 0x000fe200017fe4ff */
[----:B01----:R-:W0:Y:S01]  /*6850*/  @!P3 LDC.64 R10, c[0x0][0x390] ;  /* 0x0000e400ff0abb82 */ /* 0x003e220000000a00 */
[----:B------:R-:W-:Y:S02]  /*6860*/  @!P3 IADD3 R13, PT, PT, R3, R0, RZ ;  /* 0x00000000030db210 */ /* 0x000fe40007ffe0ff */
[----:B---3--:R-:W-:-:S03]  /*6870*/  LEA R12, P2, R4, UR4, 0x2 ;  /* 0x00000004040c7c11 */ /* 0x008fc6000f8410ff */
        /* <DEDUP_REMOVED lines=9> */
.L_x_24:
[----:B01----:R-:W0:Y:S01]  /*6910*/  LDC.64 R10, c[0x0][0x390] ;  /* 0x0000e400ff0a7b82 */ /* 0x003e220000000a00 */
[----:B--2---:R-:W-:-:S05]  /*6920*/  IADD3 R13, PT, PT, R3, R0, RZ ;  /* 0x00000000030d7210 */ /* 0x004fca0007ffe0ff */
[----:B0-----:R-:W-:-:S05]  /*6930*/  IMAD.WIDE.U32 R10, R13, 0x4, R10 ;  /* 0x000000040d0a7825 */ /* 0x001fca00078e000a */
[----:B------:R0:W-:Y:S02]  /*6940*/  STG.E.128 desc[UR6][R10.64], R24 ;  /* 0x000000180a007986 */ /* 0x0001e4000c101d06 */
.L_x_25:
[----:B------:R-:W-:Y:S05]  /*6950*/  BSYNC.RECONVERGENT B0 ;  /* 0x0000000000007941 */ /* 0x000fea0003800200 */
.L_x_23:
        /* <DEDUP_REMOVED lines=34> */
.L_x_27:
[----:B------:R-:W3:Y:S01]  /*6b80*/  LDCU.64 UR4, c[0x0][0x390] ;  /* 0x00007200ff0477ac */ /* 0x000ee20008000a00 */
[----:B------:R-:W-:-:S04]  /*6b90*/  IADD3 R4, P2, PT, R3, R0, RZ ;  /* 0x0000000003047210 */ /* 0x000fc80007f5e0ff */
[----:B01----:R-:W-:Y:S02]  /*6ba0*/  IADD3.X R11, PT, PT, RZ, RZ, RZ, P2, !PT ;  /* 0x000000ffff0b7210 */ /* 0x003fe400017fe4ff */
[----:B---3--:R-:W-:-:S04]  /*6bb0*/  LEA R10, P2, R4, UR4, 0x2 ;  /* 0x00000004040a7c11 */ /* 0x008fc8000f8410ff */
[----:B------:R-:W-:-:S05]  /*6bc0*/  LEA.HI.X R11, R4, UR5, R11, 0x2, P2 ;  /* 0x00000005040b7c11 */ /* 0x000fca00090f140b */
[----:B------:R0:W-:Y:S04]  /*6bd0*/  STG.E.128 desc[UR6][R10.64+0x10], R28 ;  /* 0x0000101c0a007986 */ /* 0x0001e8000c101d06 */
.L_x_28:
[----:B------:R-:W-:Y:S05]  /*6be0*/  BSYNC.RECONVERGENT B0 ;  /* 0x0000000000007941 */ /* 0x000fea0003800200 */
.L_x_26:
        /* <DEDUP_REMOVED lines=26> */
.L_x_30:
[----:B01----:R-:W0:Y:S01]  /*6d90*/  LDC.64 R10, c[0x0][0x390] ;  /* 0x0000e400ff0a7b82 */ /* 0x003e220000000a00 */
[----:B--2---:R-:W-:-:S05]  /*6da0*/  IADD3 R13, PT, PT, R3, R0, RZ ;  /* 0x00000000030d7210 */ /* 0x004fca0007ffe0ff */
[----:B0-----:R-:W-:-:S05]  /*6db0*/  IMAD.WIDE.U32 R10, R13, 0x4, R10 ;  /* 0x000000040d0a7825 */ /* 0x001fca00078e000a */
[----:B------:R2:W-:Y:S02]  /*6dc0*/  STG.E.128 desc[UR6][R10.64], R32 ;  /* 0x000000200a007986 */ /* 0x0005e4000c101d06 */
.L_x_31:
[----:B------:R-:W-:Y:S05]  /*6dd0*/  BSYNC.RECONVERGENT B0 ;  /* 0x0000000000007941 */ /* 0x000fea0003800200 */
.L_x_29:
[----:B------:R-:W-:Y:S04]  /*6de0*/  BSSY.RECONVERGENT B0, `(.L_x_32) ;  /* 0x0000028000007945 */ /* 0x000fe80003800200 */
[----:B------:R-:W-:Y:S05]  /*6df0*/  @P0 BRA `(.L_x_33) ;  /* 0x0000000000800947 */ /* 0x000fea0003800000 */
[----:B------:R-:W-:Y:S02]  /*6e00*/  ISETP.GE.AND P4, PT, R9, R2, PT ;  /* 0x000000020900720c */ /* 0x000fe40003f86270 */
[----:B0-2---:R-:W-:-:S04]  /*6e10*/  IADD3 R11, PT, PT, R3, 0x5, RZ ;  /* 0x00000005030b7810 */ /* 0x005fc80007ffe0ff */
[----:B------:R-:W-:Y:S02]  /*6e20*/  ISETP.GE.AND P3, PT, R11, R2, PT ;  /* 0x000000020b00720c */ /* 0x000fe40003f66270 */
[----:B------:R-:W-:-:S04]  /*6e30*/  IADD3 R11, PT, PT, R3, 0x6, RZ ;  /* 0x00000006030b7810 */ /* 0x000fc80007ffe0ff */
[----:B------:R-:W-:Y:S02]  /*6e40*/  ISETP.GE.AND P2, PT, R11, R2, PT ;  /* 0x000000020b00720c */ /* 0x000fe40003f46270 */
[----:B------:R-:W0:Y:S01]  /*6e50*/  @!P4 LDC.64 R10, c[0x0][0x390] ;  /* 0x0000e400ff0acb82 */ /* 0x000e220000000a00 */
[----:B------:R-:W-:-:S04]  /*6e60*/  @!P4 IADD3 R4, P5, PT, R3, R0, RZ ;  /* 0x000000000304c210 */ /* 0x000fc80007fbe0ff */
[----:B------:R-:W-:Y:S02]  /*6e70*/  @!P4 IADD3.X R6, PT, PT, RZ, RZ, RZ, P5, !PT ;  /* 0x000000ffff06c210 */ /* 0x000fe40002ffe4ff */
[----:B------:R-:W-:Y:S01]  /*6e80*/  @!P3 IADD3 R8, P6, PT, R3, R0, RZ ;  /* 0x000000000308b210 */ /* 0x000fe20007fde0ff */
[----:B-1----:R-:W1:Y:S08]  /*6e90*/  @!P3 LDC.64 R12, c[0x0][0x390] ;  /* 0x0000e400ff0cbb82 */ /* 0x002e700000000a00 */
        /* <DEDUP_REMOVED lines=14> */
[----:B---3--:R-:W-:Y:S05]  /*6f80*/  @P2 BRA `(.L_x_34) ;  /* 0x0000000000342947 */ /* 0x008fea0003800000 */
[----:B------:R-:W0:Y:S01]  /*6f90*/  LDCU.64 UR4, c[0x0][0x390] ;  /* 0x00007200ff0477ac */ /* 0x000e220008000a00 */
[----:B------:R-:W-:-:S04]  /*6fa0*/  IADD3 R4, P2, PT, R3, R0, RZ ;  /* 0x0000000003047210 */ /* 0x000fc80007f5e0ff */
[----:B------:R-:W-:Y:S02]  /*6fb0*/  IADD3.X R11, PT, PT, RZ, RZ, RZ, P2, !PT ;  /* 0x000000ffff0b7210 */ /* 0x000fe400017fe4ff */
[----:B0-----:R-:W-:-:S04]  /*6fc0*/  LEA R10, P2, R4, UR4, 0x2 ;  /* 0x00000004040a7c11 */ /* 0x001fc8000f8410ff */
[----:B------:R-:W-:-:S05]  /*6fd0*/  LEA.HI.X R11, R4, UR5, R11, 0x2, P2 ;  /* 0x00000005040b7c11 */ /* 0x000fca00090f140b */
[----:B------:R2:W-:Y:S01]  /*6fe0*/  STG.E desc[UR6][R10.64+0x1c], R39 ;  /* 0x00001c270a007986 */ /* 0x0005e2000c101906 */
[----:B------:R-:W-:Y:S05]  /*6ff0*/  BRA `(.L_x_34) ;  /* 0x0000000000187947 */ /* 0x000fea0003800000 */
.L_x_33:
[----:B------:R-:W3:Y:S01]  /*7000*/  LDCU.64 UR4, c[0x0][0x390] ;  /* 0x00007200ff0477ac */ /* 0x000ee20008000a00 */
[----:B------:R-:W-:-:S04]  /*7010*/  IADD3 R4, P2, PT, R3, R0, RZ ;  /* 0x0000000003047210 */ /* 0x000fc80007f5e0ff */
[----:B0-2---:R-:W-:Y:S02]  /*7020*/  IADD3.X R11, PT, PT, RZ, RZ, RZ, P2, !PT ;  /* 0x000000ffff0b7210 */ /* 0x005fe400017fe4ff */
[----:B---3--:R-:W-:-:S04]  /*7030*/  LEA R10, P2, R4, UR4, 0x2 ;  /* 0x00000004040a7c11 */ /* 0x008fc8000f8410ff */
[----:B------:R-:W-:-:S05]  /*7040*/  LEA.HI.X R11, R4, UR5, R11, 0x2, P2 ;  /* 0x00000005040b7c11 */ /* 0x000fca00090f140b */
[----:B------:R0:W-:Y:S04]  /*7050*/  STG.E.128 desc[UR6][R10.64+0x10], R36 ;  /* 0x000010240a007986 */ /* 0x0001e8000c101d06 */
.L_x_34:
[----:B------:R-:W-:Y:S05]  /*7060*/  BSYNC.RECONVERGENT B0 ;  /* 0x0000000000007941 */ /* 0x000fea0003800200 */
.L_x_32:
        /* <DEDUP_REMOVED lines=8> */
[C---:B-1----:R-:W-:Y:S02]  /*70f0*/  IADD3 R13, PT, PT, R3.reuse, 0x1, RZ ;  /* 0x00000001030d7810 */ /* 0x042fe40007ffe0ff */
[C---:B------:R-:W-:Y:S02]  /*7100*/  IADD3 R15, PT, PT, R3.reuse, 0x2, RZ ;  /* 0x00000002030f7810 */ /* 0x040fe40007ffe0ff */
[----:B------:R-:W-:Y:S02]  /*7110*/  IADD3 R4, P2, PT, R3, R0, RZ ;  /* 0x0000000003047210 */ /* 0x000fe40007f5e0ff */
[-C--:B------:R-:W-:Y:S02]  /*7120*/  ISETP.GE.AND P4, PT, R13, R2.reuse, PT ;  /* 0x000000020d00720c */ /* 0x080fe40003f86270 */
[----:B------:R-:W-:-:S02]  /*7130*/  ISETP.GE.AND P5, PT, R15, R2, PT ;  /* 0x000000020f00720c */ /* 0x000fc40003fa6270 */
[----:B------:R-:W-:Y:S01]  /*7140*/  IADD3.X R15, PT, PT, RZ, RZ, RZ, P2, !PT ;  /* 0x000000ffff0f7210 */ /* 0x000fe200017fe4ff */
[----:B0-2---:R-:W0:Y:S01]  /*7150*/  @!P3 LDC.64 R10, c[0x0][0x390] ;  /* 0x0000e400ff0abb82 */ /* 0x005e220000000a00 */
        /* <DEDUP_REMOVED lines=11> */
.L_x_36:
[----:B0-2---:R-:W0:Y:S01]  /*7210*/  LDC.64 R10, c[0x0][0x390] ;  /* 0x0000e400ff0a7b82 */ /* 0x005e220000000a00 */
[----:B-1----:R-:W-:-:S05]  /*7220*/  IADD3 R13, PT, PT, R3, R0, RZ ;  /* 0x00000000030d7210 */ /* 0x002fca0007ffe0ff */
[----:B0-----:R-:W-:-:S05]  /*7230*/  IMAD.WIDE.U32 R10, R13, 0x4, R10 ;  /* 0x000000040d0a7825 */ /* 0x001fca00078e000a */
[----:B------:R0:W-:Y:S02]  /*7240*/  STG.E.128 desc[UR6][R10.64], R40 ;  /* 0x000000280a007986 */ /* 0x0001e4000c101d06 */
.L_x_37:
[----:B------:R-:W-:Y:S05]  /*7250*/  BSYNC.RECONVERGENT B0 ;  /* 0x0000000000007941 */ /* 0x000fea0003800200 */
.L_x_35:
        /* <DEDUP_REMOVED lines=34> */
.L_x_39:
[----:B------:R-:W3:Y:S01]  /*7480*/  LDCU.64 UR4, c[0x0][0x390] ;  /* 0x00007200ff0477ac */ /* 0x000ee20008000a00 */
[----:B------:R-:W-:-:S04]  /*7490*/  IADD3 R4, P2, PT, R3, R0, RZ ;  /* 0x0000000003047210 */ /* 0x000fc80007f5e0ff */
[----:B01----:R-:W-:Y:S02]  /*74a0*/  IADD3.X R11, PT, PT, RZ, RZ, RZ, P2, !PT ;  /* 0x000000ffff0b7210 */ /* 0x003fe400017fe4ff */
[----:B---3--:R-:W-:-:S04]  /*74b0*/  LEA R10, P2, R4, UR4, 0x2 ;  /* 0x00000004040a7c11 */ /* 0x008fc8000f8410ff */
[----:B------:R-:W-:-:S05]  /*74c0*/  LEA.HI.X R11, R4, UR5, R11, 0x2, P2 ;  /* 0x00000005040b7c11 */ /* 0x000fca00090f140b */
[----:B------:R1:W-:Y:S04]  /*74d0*/  STG.E.128 desc[UR6][R10.64+0x10], R44 ;  /* 0x0000102c0a007986 */ /* 0x0003e8000c101d06 */
.L_x_40:
[----:B------:R-:W-:Y:S05]  /*74e0*/  BSYNC.RECONVERGENT B0 ;  /* 0x0000000000007941 */ /* 0x000fea0003800200 */
.L_x_38:
        /* <DEDUP_REMOVED lines=26> */
.L_x_42:
[----:B01----:R-:W0:Y:S01]  /*7690*/  LDC.64 R10, c[0x0][0x390] ;  /* 0x0000e400ff0a7b82 */ /* 0x003e220000000a00 */
[----:B--2---:R-:W-:-:S05]  /*76a0*/  IADD3 R13, PT, PT, R3, R0, RZ ;  /* 0x00000000030d7210 */ /* 0x004fca0007ffe0ff */
[----:B0-----:R-:W-:-:S05]  /*76b0*/  IMAD.WIDE.U32 R10, R13, 0x4, R10 ;  /* 0x000000040d0a7825 */ /* 0x001fca00078e000a */
[----:B------:R0:W-:Y:S02]  /*76c0*/  STG.E.128 desc[UR6][R10.64], R48 ;  /* 0x000000300a007986 */ /* 0x0001e4000c101d06 */
.L_x_43:
[----:B------:R-:W-:Y:S05]  /*76d0*/  BSYNC.RECONVERGENT B0 ;  /* 0x0000000000007941 */ /* 0x000fea0003800200 */
.L_x_41:
        /* <DEDUP_REMOVED lines=34> */
.L_x_45:
[----:B------:R-:W3:Y:S01]  /*7900*/  LDCU.64 UR4, c[0x0][0x390] ;  /* 0x00007200ff0477ac */ /* 0x000ee20008000a00 */
[----:B------:R-:W-:-:S04]  /*7910*/  IADD3 R4, P2, PT, R3, R0, RZ ;  /* 0x0000000003047210 */ /* 0x000fc80007f5e0ff */
[----:B01----:R-:W-:Y:S02]  /*7920*/  IADD3.X R11, PT, PT, RZ, RZ, RZ, P2, !PT ;  /* 0x000000ffff0b7210 */ /* 0x003fe400017fe4ff */
[----:B---3--:R-:W-:-:S04]  /*7930*/  LEA R10, P2, R4, UR4, 0x2 ;  /* 0x00000004040a7c11 */ /* 0x008fc8000f8410ff */
[----:B------:R-:W-:-:S05]  /*7940*/  LEA.HI.X R11, R4, UR5, R11, 0x2, P2 ;  /* 0x00000005040b7c11 */ /* 0x000fca00090f140b */
[----:B------:R0:W-:Y:S04]  /*7950*/  STG.E.128 desc[UR6][R10.64+0x10], R52 ;  /* 0x000010340a007986 */ /* 0x0001e8000c101d06 */
.L_x_46:
[----:B------:R-:W-:Y:S05]  /*7960*/  BSYNC.RECONVERGENT B0 ;  /* 0x0000000000007941 */ /* 0x000fea0003800200 */
.L_x_44:
        /* <DEDUP_REMOVED lines=26> */
.L_x_48:
[----:B01----:R-:W0:Y:S01]  /*7b10*/  LDC.64 R10, c[0x0][0x390] ;  /* 0x0000e400ff0a7b82 */ /* 0x003e220000000a00 */
[----:B--2---:R-:W-:-:S05]  /*7b20*/  IADD3 R13, PT, PT, R3, R0, RZ ;  /* 0x00000000030d7210 */ /* 0x004fca0007ffe0ff */
[----:B0-----:R-:W-:-:S05]  /*7b30*/  IMAD.WIDE.U32 R10, R13, 0x4, R10 ;  /* 0x000000040d0a7825 */ /* 0x001fca00078e000a */
[----:B------:R0:W-:Y:S02]  /*7b40*/  STG.E.128 desc[UR6][R10.64], R56 ;  /* 0x000000380a007986 */ /* 0x0001e4000c101d06 */
.L_x_49:
[----:B------:R-:W-:Y:S05]  /*7b50*/  BSYNC.RECONVERGENT B0 ;  /* 0x0000000000007941 */ /* 0x000fea0003800200 */
.L_x_47:
        /* <DEDUP_REMOVED lines=34> */
.L_x_51:
[----:B------:R-:W3:Y:S01]  /*7d80*/  LDCU.64 UR4, c[0x0][0x390] ;  /* 0x00007200ff0477ac */ /* 0x000ee20008000a00 */
[----:B------:R-:W-:-:S04]  /*7d90*/  IADD3 R4, P2, PT, R3, R0, RZ ;  /* 0x0000000003047210 */ /* 0x000fc80007f5e0ff */
[----:B01----:R-:W-:Y:S02]  /*7da0*/  IADD3.X R11, PT, PT, RZ, RZ, RZ, P2, !PT ;  /* 0x000000ffff0b7210 */ /* 0x003fe400017fe4ff */
[----:B---3--:R-:W-:-:S04]  /*7db0*/  LEA R10, P2, R4, UR4, 0x2 ;  /* 0x00000004040a7c11 */ /* 0x008fc8000f8410ff */
[----:B------:R-:W-:-:S05]  /*7dc0*/  LEA.HI.X R11, R4, UR5, R11, 0x2, P2 ;  /* 0x00000005040b7c11 */ /* 0x000fca00090f140b */
[----:B------:R0:W-:Y:S04]  /*7dd0*/  STG.E.128 desc[UR6][R10.64+0x10], R60 ;  /* 0x0000103c0a007986 */ /* 0x0001e8000c101d06 */
.L_x_52:
[----:B------:R-:W-:Y:S05]  /*7de0*/  BSYNC.RECONVERGENT B0 ;  /* 0x0000000000007941 */ /* 0x000fea0003800200 */
.L_x_50:
        /* <DEDUP_REMOVED lines=26> */
.L_x_54:
[----:B------:R-:W3:Y:S01]  /*7f90*/  LDC.64 R4, c[0x0][0x390] ;  /* 0x0000e400ff047b82 */ /* 0x000ee20000000a00 */
[----:B01----:R-:W-:-:S05]  /*7fa0*/  IADD3 R11, PT, PT, R3, R0, RZ ;  /* 0x00000000030b7210 */ /* 0x003fca0007ffe0ff */
[----:B---3--:R-:W-:-:S05]  /*7fb0*/  IMAD.WIDE.U32 R4, R11, 0x4, R4 ;  /* 0x000000040b047825 */ /* 0x008fca00078e0004 */
[----:B------:R0:W-:Y:S02]  /*7fc0*/  STG.E.128 desc[UR6][R4.64], R64 ;  /* 0x0000004004007986 */ /* 0x0001e4000c101d06 */
.L_x_55:
[----:B------:R-:W-:Y:S05]  /*7fd0*/  BSYNC.RECONVERGENT B0 ;  /* 0x0000000000007941 */ /* 0x000fea0003800200 */
.L_x_53:
[----:B------:R-:W-:Y:S05]  /*7fe0*/  @P0 BRA `(.L_x_56) ;  /* 0x0000000000800947 */ /* 0x000fea0003800000 */
[-C--:B------:R-:W-:Y:S02]  /*7ff0*/  ISETP.GE.AND P2, PT, R9, R2.reuse, PT ;  /* 0x000000020900720c */ /* 0x080fe40003f46270 */
[C---:B0-----:R-:W-:Y:S02]  /*8000*/  IADD3 R5, PT, PT, R3.reuse, 0x5, RZ ;  /* 0x0000000503057810 */ /* 0x041fe40007ffe0ff */
[----:B------:R-:W-:Y:S02]  /*8010*/  IADD3 R9, PT, PT, R3, 0x6, RZ ;  /* 0x0000000603097810 */ /* 0x000fe40007ffe0ff */
[-C--:B------:R-:W-:Y:S02]  /*8020*/  ISETP.GE.AND P1, PT, R5, R2.reuse, PT ;  /* 0x000000020500720c */ /* 0x080fe40003f26270 */
[----:B------:R-:W-:-:S05]  /*8030*/  ISETP.GE.AND P0, PT, R9, R2, PT ;  /* 0x000000020900720c */ /* 0x000fca0003f06270 */
[----:B------:R-:W0:Y:S01]  /*8040*/  @!P2 LDC.64 R8, c[0x0][0x390] ;  /* 0x0000e400ff08ab82 */ /* 0x000e220000000a00 */
[----:B------:R-:W-:-:S04]  /*8050*/  @!P2 IADD3 R5, P3, PT, R3, R0, RZ ;  /* 0x000000000305a210 */ /* 0x000fc80007f7e0ff */
[----:B------:R-:W-:Y:S02]  /*8060*/  @!P2 IADD3.X R6, PT, PT, RZ, RZ, RZ, P3, !PT ;  /* 0x000000ffff06a210 */ /* 0x000fe40001ffe4ff */
[CC--:B-1----:R-:W-:Y:S01]  /*8070*/  @!P1 IADD3 R11, P4, PT, R3.reuse, R0.reuse, RZ ;  /* 0x00000000030b9210 */ /* 0x0c2fe20007f9e0ff */
[----:B------:R-:W1:Y:S01]  /*8080*/  @!P1 LDC.64 R14, c[0x0][0x390] ;  /* 0x0000e400ff0e9b82 */ /* 0x000e620000000a00 */
[----:B--23--:R-:W-:Y:S02]  /*8090*/  @!P0 IADD3 R13, P5, PT, R3, R0, RZ ;  /* 0x00000000030d8210 */ /* 0x00cfe40007fbe0ff */
[----:B------:R-:W-:Y:S02]  /*80a0*/  @!P1 IADD3.X R12, PT, PT, RZ, RZ, RZ, P4, !PT ;  /* 0x000000ffff0c9210 */ /* 0x000fe400027fe4ff */
[----:B------:R-:W-:-:S03]  /*80b0*/  @!P0 IADD3.X R16, PT, PT, RZ, RZ, RZ, P5, !PT ;  /* 0x000000ffff108210 */ /* 0x000fc60002ffe4ff */
[----:B------:R-:W2:Y:S01]  /*80c0*/  @!P0 LDC.64 R18, c[0x0][0x390] ;  /* 0x0000e400ff128b82 */ /* 0x000ea20000000a00 */
[----:B0-----:R-:W-:-:S04]  /*80d0*/  @!P2 LEA R4, P3, R5, R8, 0x2 ;  /* 0x000000080504a211 */ /* 0x001fc800078610ff */
[----:B------:R-:W-:Y:S02]  /*80e0*/  @!P2 LEA.HI.X R5, R5, R9, R6, 0x2, P3 ;  /* 0x000000090505a211 */ /* 0x000fe400018f1406 */
[----:B-1----:R-:W-:-:S03]  /*80f0*/  @!P1 LEA R8, P4, R11, R14, 0x2 ;  /* 0x0000000e0b089211 */ /* 0x002fc600078810ff */
[----:B------:R0:W-:Y:S01]  /*8100*/  @!P2 STG.E desc[UR6][R4.64+0x10], R68 ;  /* 0x000010440400a986 */ /* 0x0001e2000c101906 */
[----:B------:R-:W-:Y:S02]  /*8110*/  @!P1 LEA.HI.X R9, R11, R15, R12, 0x2, P4 ;  /* 0x0000000f0b099211 */ /* 0x000fe400020f140c */
[----:B--2---:R-:W-:-:S03]  /*8120*/  @!P0 LEA R10, P5, R13, R18, 0x2 ;  /* 0x000000120d0a8211 */ /* 0x004fc600078a10ff */
[----:B------:R0:W-:Y:S01]  /*8130*/  @!P1 STG.E desc[UR6][R8.64+0x14], R69 ;  /* 0x0000144508009986 */ /* 0x0001e2000c101906 */
[----:B------:R-:W-:-:S05]  /*8140*/  @!P0 LEA.HI.X R11, R13, R19, R16, 0x2, P5 ;  /* 0x000000130d0b8211 */ /* 0x000fca00028f1410 */
[----:B------:R0:W-:Y:S01]  /*8150*/  @!P0 STG.E desc[UR6][R10.64+0x18], R70 ;  /* 0x000018460a008986 */ /* 0x0001e2000c101906 */
[----:B------:R-:W-:-:S13]  /*8160*/  ISETP.GE.AND P0, PT, R7, R2, PT ;  /* 0x000000020700720c */ /* 0x000fda0003f06270 */
[----:B0-----:R-:W-:Y:S05]  /*8170*/  @P0 EXIT ;  /* 0x000000000000094d */ /* 0x001fea0003800000 */
[----:B------:R-:W0:Y:S01]  /*8180*/  LDCU.64 UR4, c[0x0][0x390] ;  /* 0x00007200ff0477ac */ /* 0x000e220008000a00 */
[----:B------:R-:W-:-:S04]  /*8190*/  IADD3 R0, P0, PT, R3, R0, RZ ;  /* 0x0000000003007210 */ /* 0x000fc80007f1e0ff */
[----:B------:R-:W-:Y:S02]  /*81a0*/  IADD3.X R3, PT, PT, RZ, RZ, RZ, P0, !PT ;  /* 0x000000ffff037210 */ /* 0x000fe400007fe4ff */
[----:B0-----:R-:W-:-:S04]  /*81b0*/  LEA R2, P0, R0, UR4, 0x2 ;  /* 0x0000000400027c11 */ /* 0x001fc8000f8010ff */
[----:B------:R-:W-:-:S05]  /*81c0*/  LEA.HI.X R3, R0, UR5, R3, 0x2, P0 ;  /* 0x0000000500037c11 */ /* 0x000fca00080f1403 */
[----:B------:R-:W-:Y:S01]  /*81d0*/  STG.E desc[UR6][R2.64+0x1c], R71 ;  /* 0x00001c4702007986 */ /* 0x000fe2000c101906 */
[----:B------:R-:W-:Y:S05]  /*81e0*/  EXIT ;  /* 0x000000000000794d */ /* 0x000fea0003800000 */
.L_x_56:
[----:B------:R-:W4:Y:S01]  /*81f0*/  LDCU.64 UR4, c[0x0][0x390] ;  /* 0x00007200ff0477ac */ /* 0x000f220008000a00 */
[----:B------:R-:W-:-:S04]  /*8200*/  IADD3 R0, P0, PT, R3, R0, RZ ;  /* 0x0000000003007210 */ /* 0x000fc80007f1e0ff */
[----:B------:R-:W-:Y:S02]  /*8210*/  IADD3.X R3, PT, PT, RZ, RZ, RZ, P0, !PT ;  /* 0x000000ffff037210 */ /* 0x000fe400007fe4ff */
[----:B----4-:R-:W-:-:S04]  /*8220*/  LEA R2, P0, R0, UR4, 0x2 ;  /* 0x0000000400027c11 */ /* 0x010fc8000f8010ff */
[----:B------:R-:W-:-:S05]  /*8230*/  LEA.HI.X R3, R0, UR5, R3, 0x2, P0 ;  /* 0x0000000500037c11 */ /* 0x000fca00080f1403 */
[----:B------:R-:W-:Y:S01]  /*8240*/  STG.E.128 desc[UR6][R2.64+0x10], R68 ;  /* 0x0000104402007986 */ /* 0x000fe2000c101d06 */
[----:B------:R-:W-:Y:S05]  /*8250*/  EXIT ;  /* 0x000000000000794d */ /* 0x000fea0003800000 */
.L_x_57:
[----:B------:R-:W-:-:S00]  /*8260*/  BRA `(.L_x_57) ;  /* 0xfffffffc00fc7947 */ /* 0x000fc0000383ffff */
[----:B------:R-:W-:-:S00]  /*8270*/  NOP ;  /* 0x0000000000007918 */ /* 0x000fc00000000000 */
        /* <DEDUP_REMOVED lines=8> */
.L_x_76:


//--------------------- .text._Z40matrix_multiplication_kernel_sliced_vec4PKfS0_Pfiii --------------------------
	.section	.text._Z40matrix_multiplication_kernel_sliced_vec4PKfS0_Pfiii,"ax",@progbits
	.align	128
        .global         _Z40matrix_multiplication_kernel_sliced_vec4PKfS0_Pfiii
        .type           _Z40matrix_multiplication_kernel_sliced_vec4PKfS0_Pfiii,@function
        .size           _Z40matrix_multiplication_kernel_sliced_vec4PKfS0_Pfiii,(.L_x_77 - _Z40matrix_multiplication_kernel_sliced_vec4PKfS0_Pfiii)
        .other          _Z40matrix_multiplication_kernel_sliced_vec4PKfS0_Pfiii,@"STO_CUDA_ENTRY STV_DEFAULT"
_Z40matrix_multiplication_kernel_sliced_vec4PKfS0_Pfiii:
.text._Z40matrix_multiplication_kernel_sliced_vec4PKfS0_Pfiii:
[----:B------:R-:W-:Y:S01]  /*0000*/  LDC R1, c[0x0][0x37c] ;  /* 0x0000df00ff017b82 */ /* 0x000fe20000000800 */
[----:B------:R-:W0:Y:S01]  /*0010*/  S2R R22, SR_TID.Y ;  /* 0x0000000000167919 */ /* 0x000e220000002200 */
[----:B------:R-:W1:Y:S01]  /*0020*/  LDCU UR10, c[0x0][0x39c] ;  /* 0x00007380ff0a77ac */ /* 0x000e620008000800 */
[----:B------:R-:W-:Y:S01]  /*0030*/  IMAD.MOV.U32 R25, RZ, RZ, RZ ;  /* 0x000000ffff197224 */ /* 0x000fe200078e00ff */
[----:B------:R-:W0:Y:S01]  /*0040*/  S2R R3, SR_CTAID.Y ;  /* 0x0000000000037919 */ /* 0x000e220000002600 */
[----:B------:R-:W2:Y:S01]  /*0050*/  LDCU.64 UR8, c[0x0][0x358] ;  /* 0x00006b00ff0877ac */ /* 0x000ea20008000a00 */
[----:B------:R-:W3:Y:S01]  /*0060*/  S2R R9, SR_TID.X ;  /* 0x0000000000097919 */ /* 0x000ee20000002100 */
[----:B------:R-:W3:Y:S01]  /*0070*/  S2R R0, SR_CTAID.X ;  /* 0x0000000000007919 */ /* 0x000ee20000002500 */
[----:B-1----:R-:W-:Y:S01]  /*0080*/  UISETP.GE.AND UP0, UPT, UR10, 0x1, UPT ;  /* 0x000000010a00788c */ /* 0x002fe2000bf06270 */
[----:B0-----:R-:W-:Y:S01]  /*0090*/  IMAD R24, R3, 0x10, R22 ;  /* 0x0000001003187824 */ /* 0x001fe200078e0216 */
[----:B---3--:R-:W-:-:S07]  /*00a0*/  LEA R23, R0, R9, 0x4 ;  /* 0x0000000900177211 */ /* 0x008fce00078e20ff */
[----:B--2---:R-:W-:Y:S05]  /*00b0*/  BRA.U !UP0, `(.L_x_58) ;  /* 0x0000000908587547 */ /* 0x004fea000b800000 */
[----:B------:R-:W0:Y:S01]  /*00c0*/  S2UR UR6, SR_CgaCtaId ;  /* 0x00000000000679c3 */ /* 0x000e220000008800 */
[C---:B------:R-:W-:Y:S01]  /*00d0*/  LOP3.LUT R5, R9.reuse, 0x3fc, RZ, 0xc0, !PT ;  /* 0x000003fc09057812 */ /* 0x040fe200078ec0ff */
[----:B------:R-:W1:Y:S01]  /*00e0*/  LDCU UR11, c[0x0][0x398] ;  /* 0x00007300ff0b77ac */ /* 0x000e620008000800 */
[----:B------:R-:W-:Y:S01]  /*00f0*/  LOP3.LUT P0, R20, R9, 0x3, RZ, 0xc0, !PT ;  /* 0x0000000309147812 */ /* 0x000fe2000780c0ff */
[----:B------:R-:W-:Y:S01]  /*0100*/  HFMA2 R25, -RZ, RZ, 0, 0 ;  /* 0x00000000ff197431 */ /* 0x000fe200000001ff */
[----:B------:R-:W-:Y:S01]  /*0110*/  LOP3.LUT R7, R5, 0x1, RZ, 0xfc, !PT ;  /* 0x0000000105077812 */ /* 0x000fe200078efcff */
[----:B------:R-:W-:Y:S01]  /*0120*/  UMOV UR5, 0x400 ;  /* 0x0000040000057882 */ /* 0x000fe20000000000 */
[--C-:B------:R-:W-:Y:S01]  /*0130*/  IMAD R21, R0, 0x10, R5.reuse ;  /* 0x0000001000157824 */ /* 0x100fe200078e0205 */
[----:B------:R-:W2:Y:S01]  /*0140*/  LDC R18, c[0x0][0x3a0] ;  /* 0x0000e800ff127b82 */ /* 0x000ea20000000800 */
[----:B------:R-:W-:Y:S02]  /*0150*/  UIADD3 UR4, UPT, UPT, UR10, 0xf, URZ ;  /* 0x0000000f0a047890 */ /* 0x000fe4000fffe0ff */
[----:B------:R-:W-:Y:S01]  /*0160*/  IMAD R6, R24, UR10, R5 ;  /* 0x0000000a18067c24 */ /* 0x000fe2000f8e0205 */
[----:B------:R-:W3:Y:S01]  /*0170*/  LDCU UR15, c[0x0][0x3a0] ;  /* 0x00007400ff0f77ac */ /* 0x000ee20008000800 */
[----:B------:R-:W-:Y:S01]  /*0180*/  VIADD R19, R21, 0x3 ;  /* 0x0000000315137836 */ /* 0x000fe20000000000 */
[----:B------:R-:W-:-:S02]  /*0190*/  USHF.R.U32.HI UR4, URZ, 0x4, UR4 ;  /* 0x00000004ff047899 */ /* 0x000fc40008011604 */
[----:B------:R-:W4:Y:S01]  /*01a0*/  LDC R3, c[0x0][0x3a0] ;  /* 0x0000e800ff037b82 */ /* 0x000f220000000800 */
[----:B------:R-:W2:Y:S01]  /*01b0*/  LDCU UR14, c[0x0][0x39c] ;  /* 0x00007380ff0e77ac */ /* 0x000ea20008000800 */
[----:B-1----:R-:W-:Y:S01]  /*01c0*/  ISETP.LT.AND P0, PT, R24, UR11, !P0 ;  /* 0x0000000b18007c0c */ /* 0x002fe2000c701270 */
[----:B------:R-:W1:Y:S05]  /*01d0*/  LDCU.64 UR12, c[0x0][0x388] ;  /* 0x00007100ff0c77ac */ /* 0x000e6a0008000a00 */
[----:B------:R-:W1:Y:S01]  /*01e0*/  LDC R2, c[0x0][0x39c] ;  /* 0x0000e700ff027b82 */ /* 0x000e620000000800 */
[----:B0-----:R-:W-:Y:S02]  /*01f0*/  ULEA UR7, UR6, UR5, 0x18 ;  /* 0x0000000506077291 */ /* 0x001fe4000f8ec0ff */
[----:B------:R-:W-:-:S02]  /*0200*/  UIADD3 UR5, UPT, UPT, UR5, 0x400, URZ ;  /* 0x0000040005057890 */ /* 0x000fc4000fffe0ff */
[----:B------:R-:W-:Y:S02]  /*0210*/  UIADD3 UR4, UPT, UPT, -UR4, URZ, URZ ;  /* 0x000000ff04047290 */ /* 0x000fe4000fffe1ff */
[----:B------:R-:W-:Y:S01]  /*0220*/  ULEA UR5, UR6, UR5, 0x18 ;  /* 0x0000000506057291 */ /* 0x000fe2000f8ec0ff */
[----:B--2---:R-:W-:Y:S02]  /*0230*/  LOP3.LUT P1, RZ, R18, 0x3, RZ, 0xc0, !PT ;  /* 0x0000000312ff7812 */ /* 0x004fe4000782c0ff */
[C---:B------:R-:W-:Y:S02]  /*0240*/  LEA R0, R22.reuse, UR7, 0x6 ;  /* 0x0000000716007c11 */ /* 0x040fe4000f8e30ff */
[-C--:B------:R-:W-:Y:S01]  /*0250*/  ISETP.LT.AND P1, PT, R19, R18.reuse, !P1 ;  /* 0x000000121300720c */ /* 0x080fe20004f21270 */
[----:B------:R-:W-:Y:S01]  /*0260*/  IMAD R18, R22, R18, RZ ;  /* 0x0000001216127224 */ /* 0x000fe200078e02ff */
[C---:B------:R-:W-:Y:S01]  /*0270*/  LEA R17, R9.reuse, UR5, 0x2 ;  /* 0x0000000509117c11 */ /* 0x040fe2000f8e10ff */
[----:B------:R-:W-:-:S03]  /*0280*/  IMAD R4, R9, 0x4, R0 ;  /* 0x0000000409047824 */ /* 0x000fc600078e0200 */
[----:B------:R-:W-:Y:S02]  /*0290*/  IADD3 R16, PT, PT, R21, R18, RZ ;  /* 0x0000001215107210 */ /* 0x000fe40007ffe0ff */
[----:B---34-:R-:W-:-:S07]  /*02a0*/  LEA R5, R22, R17, 0x6 ;  /* 0x0000001116057211 */ /* 0x018fce00078e30ff */
.L_x_65:
[----:B------:R-:W-:Y:S04]  /*02b0*/  BSSY.RECONVERGENT B0, `(.L_x_59) ;  /* 0x0000021000007945 */ /* 0x000fe80003800200 */
[----:B------:R-:W-:Y:S05]  /*02c0*/  @!P0 BRA `(.L_x_60) ;  /* 0x00000000007c8947 */ /* 0x000fea0003800000 */
[----:B------:R-:W0:Y:S01]  /*02d0*/  LDC.64 R8, c[0x0][0x380] ;  /* 0x0000e000ff087b82 */ /* 0x000e220000000a00 */
[----:B------:R-:W-:Y:S01]  /*02e0*/  VIADD R11, R7, 0x2 ;  /* 0x00000002070b7836 */ /* 0x000fe20000000000 */
[----:B-1----:R-:W-:-:S04]  /*02f0*/  LOP3.LUT P2, RZ, R2, 0x3, RZ, 0xc0, !PT ;  /* 0x0000000302ff7812 */ /* 0x002fc8000784c0ff */
[CC--:B------:R-:W-:Y:S02]  /*0300*/  ISETP.GE.OR P2, PT, R11.reuse, R2.reuse, P2 ;  /* 0x000000020b00720c */ /* 0x0c0fe40001746670 */
[----:B------:R-:W-:-:S11]  /*0310*/  ISETP.GE.AND P3, PT, R11, R2, PT ;  /* 0x000000020b00720c */ /* 0x000fd60003f66270 */
[----:B------:R-:W-:Y:S05]  /*0320*/  @P2 BRA `(.L_x_61) ;  /* 0x00000000001c2947 */ /* 0x000fea0003800000 */
[----:B0-----:R-:W-:-:S06]  /*0330*/  IMAD.WIDE.U32 R8, R6, 0x4, R8 ;  /* 0x0000000406087825 */ /* 0x001fcc00078e0008 */
[----:B------:R-:W2:Y:S04]  /*0340*/  LDG.E.128.CONSTANT R8, desc[UR8][R8.64] ;  /* 0x0000000808087981 */ /* 0x000ea8000c1e9d00 */
[----:B--2---:R0:W-:Y:S04]  /*0350*/  STS [R4], R8 ;  /* 0x0000000804007388 */ /* 0x0041e80000000800 */
[----:B------:R0:W-:Y:S04]  /*0360*/  STS [R4+0x4], R9 ;  /* 0x0000040904007388 */ /* 0x0001e80000000800 */
[----:B------:R0:W-:Y:S04]  /*0370*/  STS [R4+0x8], R10 ;  /* 0x0000080a04007388 */ /* 0x0001e80000000800 */
[----:B------:R0:W-:Y:S01]  /*0380*/  STS [R4+0xc], R11 ;  /* 0x00000c0b04007388 */ /* 0x0001e20000000800 */
[----:B------:R-:W-:Y:S05]  /*0390*/  BRA `(.L_x_60) ;  /* 0x0000000000487947 */ /* 0x000fea0003800000 */
.L_x_61:
[C---:B------:R-:W-:Y:S01]  /*03a0*/  VIADD R13, R7.reuse, 0x1 ;  /* 0x00000001070d7836 */ /* 0x040fe20000000000 */
[C---:B------:R-:W-:Y:S01]  /*03b0*/  IADD3 R11, PT, PT, R7.reuse, -0x1, RZ ;  /* 0xffffffff070b7810 */ /* 0x040fe20007ffe0ff */
[----:B------:R-:W-:Y:S01]  /*03c0*/  HFMA2 R15, -RZ, RZ, 0, 0 ;  /* 0x00000000ff0f7431 */ /* 0x000fe200000001ff */
[-C--:B------:R-:W-:Y:S01]  /*03d0*/  ISETP.GE.AND P4, PT, R7, R2.reuse, PT ;  /* 0x000000020700720c */ /* 0x080fe20003f86270 */
[----:B------:R-:W-:Y:S01]  /*03e0*/  IMAD.MOV.U32 R27, RZ, RZ, RZ ;  /* 0x000000ffff1b7224 */ /* 0x000fe200078e00ff */
[-C--:B------:R-:W-:Y:S01]  /*03f0*/  ISETP.GE.AND P2, PT, R11, R2.reuse, PT ;  /* 0x000000020b00720c */ /* 0x080fe20003f46270 */
[----:B0-----:R-:W-:Y:S01]  /*0400*/  IMAD.WIDE.U32 R8, R6, 0x4, R8 ;  /* 0x0000000406087825 */ /* 0x001fe200078e0008 */
[----:B------:R-:W-:Y:S02]  /*0410*/  ISETP.GE.AND P5, PT, R13, R2, PT ;  /* 0x000000020d00720c */ /* 0x000fe40003fa6270 */
[----:B------:R-:W-:Y:S01]  /*0420*/  MOV R11, RZ ;  /* 0x000000ff000b7202 */ /* 0x000fe20000000f00 */
[----:B------:R-:W-:Y:S01]  /*0430*/  IMAD.MOV.U32 R13, RZ, RZ, RZ ;  /* 0x000000ffff0d7224 */ /* 0x000fe200078e00ff */
[----:B------:R-:W2:Y:S05]  /*0440*/  @!P3 LDG.E.CONSTANT R27, desc[UR8][R8.64+0xc] ;  /* 0x00000c08081bb981 */ /* 0x000eaa000c1e9900 */
[----:B------:R-:W3:Y:S04]  /*0450*/  @!P4 LDG.E.CONSTANT R13, desc[UR8][R8.64+0x4] ;  /* 0x00000408080dc981 */ /* 0x000ee8000c1e9900 */
[----:B------:R-:W4:Y:S04]  /*0460*/  @!P2 LDG.E.CONSTANT R11, desc[UR8][R8.64] ;  /* 0x00000008080ba981 */ /* 0x000f28000c1e9900 */
[----:B------:R-:W5:Y:S04]  /*0470*/  @!P5 LDG.E.CONSTANT R15, desc[UR8][R8.64+0x8] ;  /* 0x00000808080fd981 */ /* 0x000f68000c1e9900 */
[----:B--2---:R2:W-:Y:S04]  /*0480*/  STS [R4+0xc], R27 ;  /* 0x00000c1b04007388 */ /* 0x0045e80000000800 */
[----:B---3--:R2:W-:Y:S04]  /*0490*/  STS [R4+0x4], R13 ;  /* 0x0000040d04007388 */ /* 0x0085e80000000800 */
[----:B----4-:R2:W-:Y:S04]  /*04a0*/  STS [R4], R11 ;  /* 0x0000000b04007388 */ /* 0x0105e80000000800 */
[----:B-----5:R2:W-:Y:S02]  /*04b0*/  STS [R4+0x8], R15 ;  /* 0x0000080f04007388 */ /* 0x0205e40000000800 */
.L_x_60:
[----:B-1----:R-:W-:Y:S05]  /*04c0*/  BSYNC.RECONVERGENT B0 ;  /* 0x0000000000007941 */ /* 0x002fea0003800200 */
.L_x_59:
[----:B------:R-:W-:Y:S01]  /*04d0*/  ISETP.GE.AND P2, PT, R22, UR14, PT ;  /* 0x0000000e16007c0c */ /* 0x000fe2000bf46270 */
[----:B------:R-:W-:Y:S03]  /*04e0*/  BSSY.RECONVERGENT B0, `(.L_x_62) ;  /* 0x0000025000007945 */ /* 0x000fe60003800200 */
[----:B------:R-:W-:-:S13]  /*04f0*/  ISETP.NE.OR P2, PT, R20, RZ, P2 ;  /* 0x000000ff1400720c */ /* 0x000fda0001745670 */
[----:B------:R-:W-:Y:S05]  /*0500*/  @P2 BRA `(.L_x_63) ;  /* 0x0000000000882947 */ /* 0x000fea0003800000 */
[----:B------:R-:W-:Y:S05]  /*0510*/  @!P1 BRA `(.L_x_64) ;  /* 0x0000000000209947 */ /* 0x000fea0003800000 */
[----:B0-----:R-:W0:Y:S02]  /*0520*/  LDC.64 R8, c[0x0][0x388] ;  /* 0x0000e200ff087b82 */ /* 0x001e240000000a00 */
[----:B0-----:R-:W-:-:S06]  /*0530*/  IMAD.WIDE R8, R16, 0x4, R8 ;  /* 0x0000000410087825 */ /* 0x001fcc00078e0208 */
[----:B--2---:R-:W2:Y:S04]  /*0540*/  LDG.E.128.CONSTANT R8, desc[UR8][R8.64] ;  /* 0x0000000808087981 */ /* 0x004ea8000c1e9d00 */
[----:B--2---:R3:W-:Y:S04]  /*0550*/  STS [R5], R8 ;  /* 0x0000000805007388 */ /* 0x0047e80000000800 */
[----:B------:R3:W-:Y:S04]  /*0560*/  STS [R5+0x4], R9 ;  /* 0x0000040905007388 */ /* 0x0007e80000000800 */
[----:B------:R3:W-:Y:S04]  /*0570*/  STS [R5+0x8], R10 ;  /* 0x0000080a05007388 */ /* 0x0007e80000000800 */
[----:B------:R3:W-:Y:S01]  /*0580*/  STS [R5+0xc], R11 ;  /* 0x00000c0b05007388 */ /* 0x0007e20000000800 */
[----:B------:R-:W-:Y:S05]  /*0590*/  BRA `(.L_x_63) ;  /* 0x0000000000647947 */ /* 0x000fea0003800000 */
.L_x_64:
[C---:B------:R-:W-:Y:S01]  /*05a0*/  ISETP.GE.AND P5, PT, R21.reuse, UR15, PT ;  /* 0x0000000f15007c0c */ /* 0x040fe2000bfa6270 */
[C---:B------:R-:W-:Y:S01]  /*05b0*/  VIADD R12, R21.reuse, 0x2 ;  /* 0x00000002150c7836 */ /* 0x040fe20000000000 */
[C---:B0-----:R-:W-:Y:S02]  /*05c0*/  IADD3 R10, PT, PT, R21.reuse, 0x1, RZ ;  /* 0x00000001150a7810 */ /* 0x041fe40007ffe0ff */
[----:B--2---:R-:W-:Y:S02]  /*05d0*/  IADD3 R11, P6, PT, R21, R18, RZ ;  /* 0x00000012150b7210 */ /* 0x004fe40007fde0ff */
[----:B------:R-:W-:Y:S02]  /*05e0*/  ISETP.GE.AND P4, PT, R10, UR15, PT ;  /* 0x0000000f0a007c0c */ /* 0x000fe4000bf86270 */
[----:B------:R-:W-:Y:S02]  /*05f0*/  SHF.R.S32.HI R10, RZ, 0x1f, R18 ;  /* 0x0000001fff0a7819 */ /* 0x000fe40000011412 */
[----:B------:R-:W-:-:S02]  /*0600*/  ISETP.GE.AND P3, PT, R12, UR15, PT ;  /* 0x0000000f0c007c0c */ /* 0x000fc4000bf66270 */
[----:B------:R-:W-:Y:S01]  /*0610*/  ISETP.GE.AND P2, PT, R19, UR15, PT ;  /* 0x0000000f13007c0c */ /* 0x000fe2000bf46270 */
[----:B------:R-:W0:Y:S01]  /*0620*/  @!P5 LDC.64 R8, c[0x0][0x388] ;  /* 0x0000e200ff08db82 */ /* 0x000e220000000a00 */
[----:B------:R-:W-:Y:S01]  /*0630*/  LEA.HI.X.SX32 R14, R21, R10, 0x1, P6 ;  /* 0x0000000a150e7211 */ /* 0x000fe200030f0eff */
[----:B------:R-:W-:Y:S01]  /*0640*/  HFMA2 R26, -RZ, RZ, 0, 0 ;  /* 0x00000000ff1a7431 */ /* 0x000fe200000001ff */
[C---:B------:R-:W-:Y:S01]  /*0650*/  LEA R10, P6, R11.reuse, UR12, 0x2 ;  /* 0x0000000c0b0a7c11 */ /* 0x040fe2000f8c10ff */
[----:B------:R-:W-:Y:S01]  /*0660*/  IMAD.MOV.U32 R28, RZ, RZ, RZ ;  /* 0x000000ffff1c7224 */ /* 0x000fe200078e00ff */
[----:B------:R-:W-:Y:S02]  /*0670*/  MOV R12, RZ ;  /* 0x000000ff000c7202 */ /* 0x000fe40000000f00 */
[----:B------:R-:W-:Y:S01]  /*0680*/  LEA.HI.X R11, R11, UR13, R14, 0x2, P6 ;  /* 0x0000000d0b0b7c11 */ /* 0x000fe2000b0f140e */
[----:B------:R-:W-:-:S04]  /*0690*/  IMAD.MOV.U32 R14, RZ, RZ, RZ ;  /* 0x000000ffff0e7224 */ /* 0x000fc800078e00ff */
[----:B------:R-:W2:Y:S04]  /*06a0*/  @!P3 LDG.E.CONSTANT R26, desc[UR8][R10.64+0x8] ;  /* 0x000008080a1ab981 */ /* 0x000ea8000c1e9900 */
[----:B------:R-:W3:Y:S04]  /*06b0*/  @!P4 LDG.E.CONSTANT R14, desc[UR8][R10.64+0x4] ;  /* 0x000004080a0ec981 */ /* 0x000ee8000c1e9900 */
[----:B------:R-:W4:Y:S01]  /*06c0*/  @!P2 LDG.E.CONSTANT R28, desc[UR8][R10.64+0xc] ;  /* 0x00000c080a1ca981 */ /* 0x000f22000c1e9900 */
[----:B0-----:R-:W-:-:S05]  /*06d0*/  @!P5 IMAD.WIDE R8, R16, 0x4, R8 ;  /* 0x000000041008d825 */ /* 0x001fca00078e0208 */
[----:B------:R-:W5:Y:S04]  /*06e0*/  @!P5 LDG.E.CONSTANT R12, desc[UR8][R8.64] ;  /* 0x00000008080cd981 */ /* 0x000f68000c1e9900 */
[----:B--2---:R1:W-:Y:S04]  /*06f0*/  STS [R5+0x8], R26 ;  /* 0x0000081a05007388 */ /* 0x0043e80000000800 */
[----:B---3--:R1:W-:Y:S04]  /*0700*/  STS [R5+0x4], R14 ;  /* 0x0000040e05007388 */ /* 0x0083e80000000800 */
[----:B----4-:R1:W-:Y:S04]  /*0710*/  STS [R5+0xc], R28 ;  /* 0x00000c1c05007388 */ /* 0x0103e80000000800 */
[----:B-----5:R1:W-:Y:S02]  /*0720*/  STS [R5], R12 ;  /* 0x0000000c05007388 */ /* 0x0203e40000000800 */
.L_x_63:
[----:B------:R-:W-:Y:S05]  /*0730*/  BSYNC.RECONVERGENT B0 ;  /* 0x0000000000007941 */ /* 0x000fea0003800200 */
.L_x_62:
[----:B------:R-:W-:Y:S01]  /*0740*/  BAR.SYNC.DEFER_BLOCKING 0x0 ;  /* 0x0000000000007b1d */ /* 0x000fe20000010000 */
[----:B------:R-:W-:Y:S01]  /*0750*/  UIADD3 UR4, UPT, UPT, UR4, 0x1, URZ ;  /* 0x0000000104047890 */ /* 0x000fe2000fffe0ff */
[C---:B------:R-:W-:Y:S01]  /*0760*/  LEA R16, R3.reuse, R16, 0x4 ;  /* 0x0000001003107211 */ /* 0x040fe200078e20ff */
[----:B------:R-:W-:Y:S01]  /*0770*/  IMAD R18, R3, 0x10, R18 ;  /* 0x0000001003127824 */ /* 0x000fe200078e0212 */
[----:B------:R-:W-:Y:S01]  /*0780*/  IADD3 R22, PT, PT, R22, 0x10, RZ ;  /* 0x0000001016167810 */ /* 0x000fe20007ffe0ff */
[----:B------:R-:W-:Y:S01]  /*0790*/  UISETP.NE.AND UP0, UPT, UR4, URZ, UPT ;  /* 0x000000ff0400728c */ /* 0x000fe2000bf05270 */
[----:B------:R-:W-:Y:S01]  /*07a0*/  VIADD R7, R7, 0x10 ;  /* 0x0000001007077836 */ /* 0x000fe20000000000 */
[----:B------:R-:W-:Y:S01]  /*07b0*/  IADD3 R6, PT, PT, R6, 0x10, RZ ;  /* 0x0000001006067810 */ /* 0x000fe20007ffe0ff */
[----:B0--3--:R-:W-:Y:S04]  /*07c0*/  LDS R8, [R17] ;  /* 0x0000000011087984 */ /* 0x009fe80000000800 */
[----:B-12---:R-:W0:Y:S04]  /*07d0*/  LDS.128 R12, [R0] ;  /* 0x00000000000c7984 */ /* 0x006e280000000c00 */
[----:B------:R-:W1:Y:S04]  /*07e0*/  LDS R9, [R17+0x40] ;  /* 0x0000400011097984 */ /* 0x000e680000000800 */
[----:B------:R-:W2:Y:S04]  /*07f0*/  LDS R10, [R17+0x80] ;  /* 0x00008000110a7984 */ /* 0x000ea80000000800 */
[----:B------:R-:W3:Y:S04]  /*0800*/  LDS R26, [R17+0xc0] ;  /* 0x0000c000111a7984 */ /* 0x000ee80000000800 */
[----:B------:R-:W-:Y:S01]  /*0810*/  LDS R29, [R17+0x140] ;  /* 0x00014000111d7984 */ /* 0x000fe20000000800 */
[----:B0-----:R-:W-:-:S03]  /*0820*/  FFMA R8, R12, R8, R25 ;  /* 0x000000080c087223 */ /* 0x001fc60000000019 */
[----:B------:R-:W-:Y:S01]  /*0830*/  LDS R25, [R17+0x180] ;  /* 0x0001800011197984 */ /* 0x000fe20000000800 */
[----:B-1----:R-:W-:-:S03]  /*0840*/  FFMA R9, R9, R13, R8 ;  /* 0x0000000d09097223 */ /* 0x002fc60000000008 */
[----:B------:R-:W-:Y:S01]  /*0850*/  LDS R13, [R17+0x100] ;  /* 0x00010000110d7984 */ /* 0x000fe20000000800 */
[----:B--2---:R-:W-:-:S03]  /*0860*/  FFMA R27, R10, R14, R9 ;  /* 0x0000000e0a1b7223 */ /* 0x004fc60000000009 */
[----:B------:R-:W0:Y:S01]  /*0870*/  LDS.128 R8, [R0+0x10] ;  /* 0x0000100000087984 */ /* 0x000e220000000c00 */
[----:B---3--:R-:W-:-:S03]  /*0880*/  FFMA R15, R26, R15, R27 ;  /* 0x0000000f1a0f7223 */ /* 0x008fc6000000001b */
[----:B------:R-:W1:Y:S01]  /*0890*/  LDS R26, [R17+0x1c0] ;  /* 0x0001c000111a7984 */ /* 0x000e620000000800 */
[----:B0-----:R-:W-:-:S03]  /*08a0*/  FFMA R8, R8, R13, R15 ;  /* 0x0000000d08087223 */ /* 0x001fc6000000000f */
[----:B------:R-:W-:Y:S01]  /*08b0*/  LDS.128 R12, [R0+0x20] ;  /* 0x00002000000c7984 */ /* 0x000fe20000000c00 */
[----:B------:R-:W-:-:S03]  /*08c0*/  FFMA R8, R29, R9, R8 ;  /* 0x000000091d087223 */ /* 0x000fc60000000008 */
[----:B------:R-:W0:Y:S01]  /*08d0*/  LDS R9, [R17+0x200] ;  /* 0x0002000011097984 */ /* 0x000e220000000800 */
[----:B------:R-:W-:-:S03]  /*08e0*/  FFMA R27, R25, R10, R8 ;  /* 0x0000000a191b7223 */ /* 0x000fc60000000008 */
[----:B------:R-:W2:Y:S01]  /*08f0*/  LDS R29, [R17+0x240] ;  /* 0x00024000111d7984 */ /* 0x000ea20000000800 */
[----:B-1----:R-:W-:-:S03]  /*0900*/  FFMA R11, R26, R11, R27 ;  /* 0x0000000b1a0b7223 */ /* 0x002fc6000000001b */
[----:B------:R-:W1:Y:S04]  /*0910*/  LDS R25, [R17+0x280] ;  /* 0x0002800011197984 */ /* 0x000e680000000800 */
[----:B------:R-:W3:Y:S04]  /*0920*/  LDS R26, [R17+0x2c0] ;  /* 0x0002c000111a7984 */ /* 0x000ee80000000800 */
[----:B------:R-:W-:Y:S01]  /*0930*/  LDS R27, [R17+0x340] ;  /* 0x00034000111b7984 */ /* 0x000fe20000000800 */
[----:B0-----:R-:W-:-:S03]  /*0940*/  FFMA R12, R12, R9, R11 ;  /* 0x000000090c0c7223 */ /* 0x001fc6000000000b */
[----:B------:R-:W-:Y:S01]  /*0950*/  LDS.128 R8, [R0+0x30] ;  /* 0x0000300000087984 */ /* 0x000fe20000000c00 */
[----:B--2---:R-:W-:-:S03]  /*0960*/  FFMA R12, R29, R13, R12 ;  /* 0x0000000d1d0c7223 */ /* 0x004fc6000000000c */
[----:B------:R-:W0:Y:S01]  /*0970*/  LDS R13, [R17+0x300] ;  /* 0x00030000110d7984 */ /* 0x000e220000000800 */
[----:B-1----:R-:W-:-:S03]  /*0980*/  FFMA R25, R25, R14, R12 ;  /* 0x0000000e19197223 */ /* 0x002fc6000000000c */
[----:B------:R-:W1:Y:S01]  /*0990*/  LDS R12, [R17+0x380] ;  /* 0x00038000110c7984 */ /* 0x000e620000000800 */
[----:B---3--:R-:W-:-:S03]  /*09a0*/  FFMA R15, R26, R15, R25 ;  /* 0x0000000f1a0f7223 */ /* 0x008fc60000000019 */
[----:B------:R-:W2:Y:S01]  /*09b0*/  LDS R25, [R17+0x3c0] ;  /* 0x0003c00011197984 */ /* 0x000ea20000000800 */
[----:B0-----:R-:W-:-:S04]  /*09c0*/  FFMA R8, R8, R13, R15 ;  /* 0x0000000d08087223 */ /* 0x001fc8000000000f */
[----:B------:R-:W-:-:S04]  /*09d0*/  FFMA R9, R27, R9, R8 ;  /* 0x000000091b097223 */ /* 0x000fc80000000008 */
[----:B-1----:R-:W-:-:S04]  /*09e0*/  FFMA R10, R12, R10, R9 ;  /* 0x0000000a0c0a7223 */ /* 0x002fc80000000009 */
[----:B--2---:R-:W-:Y:S01]  /*09f0*/  FFMA R25, R25, R11, R10 ;  /* 0x0000000b19197223 */ /* 0x004fe2000000000a */
[----:B------:R-:W-:Y:S06]  /*0a00*/  BAR.SYNC.DEFER_BLOCKING 0x0 ;  /* 0x0000000000007b1d */ /* 0x000fec0000010000 */
[----:B------:R-:W-:Y:S05]  /*0a10*/  BRA.U UP0, `(.L_x_65) ;  /* 0xfffffff900247547 */ /* 0x000fea000b83ffff */
.L_x_58:
[----:B------:R-:W0:Y:S01]  /*0a20*/  LDCU UR5, c[0x0][0x3a0] ;  /* 0x00007400ff0577ac */ /* 0x000e220008000800 */
[----:B------:R-:W1:Y:S01]  /*0a30*/  LDCU UR6, c[0x0][0x398] ;  /* 0x00007300ff0677ac */ /* 0x000e620008000800 */
[----:B0-----:R-:W-:-:S04]  /*0a40*/  ISETP.GE.AND P0, PT, R23, UR5, PT ;  /* 0x0000000517007c0c */ /* 0x001fc8000bf06270 */
[----:B-1----:R-:W-:-:S13]  /*0a50*/  ISETP.GE.OR P0, PT, R24, UR6, P0 ;  /* 0x0000000618007c0c */ /* 0x002fda0008706670 */
[----:B------:R-:W-:Y:S05]  /*0a60*/  @P0 EXIT ;  /* 0x000000000000094d */ /* 0x000fea0003800000 */
[----:B------:R-:W0:Y:S01]  /*0a70*/  LDC.64 R2, c[0x0][0x390] ;  /* 0x0000e400ff027b82 */ /* 0x000e220000000a00 */
[----:B------:R-:W-:-:S04]  /*0a80*/  IMAD R23, R24, UR5, R23 ;  /* 0x0000000518177c24 */ /* 0x000fc8000f8e0217 */
[----:B0-----:R-:W-:-:S05]  /*0a90*/  IMAD.WIDE R2, R23, 0x4, R2 ;  /* 0x0000000417027825 */ /* 0x001fca00078e0202 */
[----:B------:R-:W-:Y:S01]  /*0aa0*/  STG.E desc[UR8][R2.64], R25 ;  /* 0x0000001902007986 */ /* 0x000fe2000c101908 */
[----:B------:R-:W-:Y:S05]  /*0ab0*/  EXIT ;  /* 0x000000000000794d */ /* 0x000fea0003800000 */
.L_x_66:
        /* <DEDUP_REMOVED lines=12> */
.L_x_77:


//--------------------- .text._Z35matrix_multiplication_kernel_slicedPKfS0_Pfiii --------------------------
	.section	.text._Z35matrix_multiplication_kernel_slicedPKfS0_Pfiii,"ax",@progbits
	.align	128
        .global         _Z35matrix_multiplication_kernel_slicedPKfS0_Pfiii
        .type           _Z35matrix_multiplication_kernel_slicedPKfS0_Pfiii,@function
        .size           _Z35matrix_multiplication_kernel_slicedPKfS0_Pfiii,(.L_x_78 - _Z35matrix_multiplication_kernel_slicedPKfS0_Pfiii)
        .other          _Z35matrix_multiplication_kernel_slicedPKfS0_Pfiii,@"STO_CUDA_ENTRY STV_DEFAULT"
_Z35matrix_multiplication_kernel_slicedPKfS0_Pfiii:
.text._Z35matrix_multiplication_kernel_slicedPKfS0_Pfiii:
[----:B------:R-:W-:Y:S01]  /*0000*/  LDC R1, c[0x0][0x37c] ;  /* 0x0000df00ff017b82 */ /* 0x000fe20000000800 */
[----:B------:R-:W0:Y:S01]  /*0010*/  S2R R3, SR_CTAID.Y ;  /* 0x0000000000037919 */ /* 0x000e220000002600 */
[----:B------:R-:W1:Y:S01]  /*0020*/  LDCU UR7, c[0x0][0x39c] ;  /* 0x00007380ff0777ac */ /* 0x000e620008000800 */
[----:B------:R-:W-:Y:S01]  /*0030*/  HFMA2 R25, -RZ, RZ, 0, 0 ;  /* 0x00000000ff197431 */ /* 0x000fe200000001ff */
[----:B------:R-:W0:Y:S01]  /*0040*/  S2R R14, SR_TID.Y ;  /* 0x00000000000e7919 */ /* 0x000e220000002200 */
[----:B------:R-:W2:Y:S01]  /*0050*/  LDCU.64 UR8, c[0x0][0x358] ;  /* 0x00006b00ff0877ac */ /* 0x000ea20008000a00 */
[----:B------:R-:W3:Y:S01]  /*0060*/  S2R R6, SR_CTAID.X ;  /* 0x0000000000067919 */ /* 0x000ee20000002500 */
[----:B------:R-:W3:Y:S01]  /*0070*/  S2R R13, SR_TID.X ;  /* 0x00000000000d7919 */ /* 0x000ee20000002100 */
[----:B-1----:R-:W-:Y:S01]  /*0080*/  UISETP.GE.AND UP0, UPT, UR7, 0x1, UPT ;  /* 0x000000010700788c */ /* 0x002fe2000bf06270 */
[----:B0-----:R-:W-:Y:S02]  /*0090*/  LEA R0, R3, R14, 0x4 ;  /* 0x0000000e03007211 */ /* 0x001fe400078e20ff */
[----:B---3--:R-:W-:-:S06]  /*00a0*/  LEA R3, R6, R13, 0x4 ;  /* 0x0000000d06037211 */ /* 0x008fcc00078e20ff */
[----:B--2---:R-:W-:Y:S05]  /*00b0*/  BRA.U !UP0, `(.L_x_67) ;  /* 0x0000000d08387547 */ /* 0x004fea000b800000 */
[----:B------:R-:W0:Y:S01]  /*00c0*/  S2UR UR6, SR_CgaCtaId ;  /* 0x00000000000679c3 */ /* 0x000e220000008800 */
[----:B------:R-:W-:Y:S01]  /*00d0*/  UMOV UR4, 0x400 ;  /* 0x0000040000047882 */ /* 0x000fe20000000000 */
[----:B------:R-:W-:Y:S01]  /*00e0*/  UISETP.GE.U32.AND UP0, UPT, UR7, 0x11, UPT ;  /* 0x000000110700788c */ /* 0x000fe2000bf06070 */
[----:B------:R-:W-:Y:S01]  /*00f0*/  MOV R25, RZ ;  /* 0x000000ff00197202 */ /* 0x000fe20000000f00 */
[----:B------:R-:W-:Y:S02]  /*0100*/  UIADD3 UR5, UPT, UPT, UR4, 0x400, URZ ;  /* 0x0000040004057890 */ /* 0x000fe4000fffe0ff */
[----:B0-----:R-:W-:Y:S02]  /*0110*/  ULEA UR4, UR6, UR4, 0x18 ;  /* 0x0000000406047291 */ /* 0x001fe4000f8ec0ff */
[----:B------:R-:W-:Y:S02]  /*0120*/  ULEA UR5, UR6, UR5, 0x18 ;  /* 0x0000000506057291 */ /* 0x000fe4000f8ec0ff */
[----:B------:R-:W-:-:S02]  /*0130*/  UIADD3 UR6, UPT, UPT, UR7, 0xf, URZ ;  /* 0x0000000f07067890 */ /* 0x000fc4000fffe0ff */
[C---:B------:R-:W-:Y:S01]  /*0140*/  LEA R2, R14.reuse, UR4, 0x6 ;  /* 0x000000040e027c11 */ /* 0x040fe2000f8e30ff */
[----:B------:R-:W-:Y:S01]  /*0150*/  UMOV UR4, URZ ;  /* 0x000000ff00047c82 */ /* 0x000fe20008000000 */
[C---:B------:R-:W-:Y:S02]  /*0160*/  LEA R16, R13.reuse, UR5, 0x2 ;  /* 0x000000050d107c11 */ /* 0x040fe4000f8e10ff */
[----:B------:R-:W-:Y:S02]  /*0170*/  LEA R22, R13, R2, 0x2 ;  /* 0x000000020d167211 */ /* 0x000fe400078e10ff */
[----:B------:R-:W-:Y:S01]  /*0180*/  LEA R20, R14, R16, 0x6 ;  /* 0x000000100e147211 */ /* 0x000fe200078e30ff */
[----:B------:R-:W-:Y:S06]  /*0190*/  BRA.U !UP0, `(.L_x_68) ;  /* 0x0000000908107547 */ /* 0x000fec000b800000 */
[----:B------:R-:W0:Y:S01]  /*01a0*/  LDCU UR10, c[0x0][0x3a0] ;  /* 0x00007400ff0a77ac */ /* 0x000e220008000800 */
[----:B------:R-:W1:Y:S01]  /*01b0*/  LDC R12, c[0x0][0x3a0] ;  /* 0x0000e800ff0c7b82 */ /* 0x000e620000000800 */
[----:B------:R-:W-:Y:S01]  /*01c0*/  IADD3 R4, PT, PT, R14, 0x10, RZ ;  /* 0x000000100e047810 */ /* 0x000fe20007ffe0ff */
[--C-:B------:R-:W-:Y:S01]  /*01d0*/  IMAD R18, R0, UR7, R13.reuse ;  /* 0x0000000700127c24 */ /* 0x100fe2000f8e020d */
[----:B------:R-:W2:Y:S01]  /*01e0*/  LDCU UR11, c[0x0][0x398] ;  /* 0x00007300ff0b77ac */ /* 0x000ea20008000800 */
[----:B------:R-:W-:Y:S02]  /*01f0*/  MOV R25, RZ ;  /* 0x000000ff00197202 */ /* 0x000fe40000000f00 */
[----:B------:R-:W-:Y:S01]  /*0200*/  MOV R17, R13 ;  /* 0x0000000d00117202 */ /* 0x000fe20000000f00 */
[----:B------:R-:W-:Y:S01]  /*0210*/  USHF.R.U32.HI UR4, URZ, 0x4, UR6 ;  /* 0x00000004ff047899 */ /* 0x000fe20008011606 */
[----:B------:R-:W-:Y:S01]  /*0220*/  MOV R15, R14 ;  /* 0x0000000e000f7202 */ /* 0x000fe20000000f00 */
[----:B------:R-:W3:Y:S01]  /*0230*/  LDCU UR5, c[0x0][0x39c] ;  /* 0x00007380ff0577ac */ /* 0x000ee20008000800 */
[----:B------:R-:W-:Y:S01]  /*0240*/  IADD3 R18, PT, PT, R18, 0x10, RZ ;  /* 0x0000001012127810 */ /* 0x000fe20007ffe0ff */
[----:B------:R-:W-:Y:S01]  /*0250*/  ULOP3.LUT UR4, UR4, 0x7fffffe, URZ, 0xc0, !UPT ;  /* 0x07fffffe04047892 */ /* 0x000fe2000f8ec0ff */
[----:B0-----:R-:W-:-:S03]  /*0260*/  IMAD R4, R4, UR10, R13 ;  /* 0x0000000a04047c24 */ /* 0x001fc6000f8e020d */
[----:B------:R-:W-:Y:S01]  /*0270*/  UIADD3 UR4, UPT, UPT, -UR4, URZ, URZ ;  /* 0x000000ff04047290 */ /* 0x000fe2000fffe1ff */
[----:B------:R-:W-:Y:S01]  /*0280*/  IMAD R19, R14, UR10, R13 ;  /* 0x0000000a0e137c24 */ /* 0x000fe2000f8e020d */
[----:B--2---:R-:W-:Y:S02]  /*0290*/  ISETP.GE.AND P1, PT, R0, UR11, PT ;  /* 0x0000000b00007c0c */ /* 0x004fe4000bf26270 */
[C---:B------:R-:W-:Y:S02]  /*02a0*/  LEA R21, R6.reuse, R4, 0x4 ;  /* 0x0000000406157211 */ /* 0x040fe400078e20ff */
[----:B------:R-:W-:-:S09]  /*02b0*/  LEA R19, R6, R19, 0x4 ;  /* 0x0000001306137211 */ /* 0x000fd200078e20ff */
.L_x_69:
[----:B-1----:R-:W-:Y:S01]  /*02c0*/  ISETP.GE.AND P0, PT, R3, R12, PT ;  /* 0x0000000c0300720c */ /* 0x002fe20003f06270 */
[----:B---3--:R-:W-:Y:S01]  /*02d0*/  UMOV UR7, UR5 ;  /* 0x0000000500077c82 */ /* 0x008fe20008000000 */
[----:B------:R-:W-:Y:S01]  /*02e0*/  HFMA2 R27, -RZ, RZ, 0, 0 ;  /* 0x00000000ff1b7431 */ /* 0x000fe200000001ff */
[----:B------:R-:W-:Y:S02]  /*02f0*/  ISETP.GE.U32.OR P2, PT, R17, UR7, P1 ;  /* 0x0000000711007c0c */ /* 0x000fe40008f46470 */
[----:B------:R-:W-:Y:S02]  /*0300*/  ISETP.GE.U32.OR P3, PT, R15, UR7, P0 ;  /* 0x000000070f007c0c */ /* 0x000fe40008766470 */
[----:B------:R-:W-:-:S09]  /*0310*/  MOV R29, RZ ;  /* 0x000000ff001d7202 */ /* 0x000fd20000000f00 */
[----:B------:R-:W0:Y:S01]  /*0320*/  @!P2 LDC.64 R6, c[0x0][0x380] ;  /* 0x0000e000ff06ab82 */ /* 0x000e220000000a00 */
[----:B------:R-:W-:-:S07]  /*0330*/  @!P2 IADD3 R9, PT, PT, R18, -0x10, RZ ;  /* 0xfffffff01209a810 */ /* 0x000fce0007ffe0ff */
[----:B------:R-:W1:Y:S01]  /*0340*/  @!P3 LDC.64 R4, c[0x0][0x388] ;  /* 0x0000e200ff04bb82 */ /* 0x000e620000000a00 */
[----:B0-----:R-:W-:-:S05]  /*0350*/  @!P2 IMAD.WIDE.U32 R6, R9, 0x4, R6 ;  /* 0x000000040906a825 */ /* 0x001fca00078e0006 */
[----:B------:R-:W2:Y:S01]  /*0360*/  @!P2 LDG.E.CONSTANT R27, desc[UR8][R6.64] ;  /* 0x00000008061ba981 */ /* 0x000ea2000c1e9900 */
[----:B-1----:R-:W-:-:S05]  /*0370*/  @!P3 IMAD.WIDE.U32 R8, R19, 0x4, R4 ;  /* 0x000000041308b825 */ /* 0x002fca00078e0004 */
[----:B------:R-:W3:Y:S01]  /*0380*/  @!P3 LDG.E.CONSTANT R29, desc[UR8][R8.64] ;  /* 0x00000008081db981 */ /* 0x000ee2000c1e9900 */
[----:B------:R-:W-:-:S04]  /*0390*/  IADD3 R4, PT, PT, R17, 0x10, RZ ;  /* 0x0000001011047810 */ /* 0x000fc80007ffe0ff */
[----:B------:R-:W-:-:S13]  /*03a0*/  ISETP.GE.U32.OR P2, PT, R4, UR7, P1 ;  /* 0x0000000704007c0c */ /* 0x000fda0008f46470 */
[----:B------:R-:W0:Y:S01]  /*03b0*/  @!P2 LDC.64 R4, c[0x0][0x380] ;  /* 0x0000e000ff04ab82 */ /* 0x000e220000000a00 */
[----:B------:R-:W-:Y:S02]  /*03c0*/  HFMA2 R23, -RZ, RZ, 0, 0 ;  /* 0x00000000ff177431 */ /* 0x000fe400000001ff */
[----:B0-----:R-:W-:-:S05]  /*03d0*/  @!P2 IMAD.WIDE.U32 R4, R18, 0x4, R4 ;  /* 0x000000041204a825 */ /* 0x001fca00078e0004 */
[----:B------:R0:W4:Y:S04]  /*03e0*/  @!P2 LDG.E.CONSTANT R23, desc[UR8][R4.64] ;  /* 0x000000080417a981 */ /* 0x000128000c1e9900 */
[----:B--2---:R-:W-:Y:S04]  /*03f0*/  STS [R22], R27 ;  /* 0x0000001b16007388 */ /* 0x004fe80000000800 */
[----:B---3--:R1:W-:Y:S01]  /*0400*/  STS [R20], R29 ;  /* 0x0000001d14007388 */ /* 0x0083e20000000800 */
[----:B------:R-:W-:Y:S06]  /*0410*/  BAR.SYNC.DEFER_BLOCKING 0x0 ;  /* 0x0000000000007b1d */ /* 0x000fec0000010000 */
[----:B------:R-:W-:Y:S04]  /*0420*/  LDS R6, [R16] ;  /* 0x0000000010067984 */ /* 0x000fe80000000800 */
[----:B------:R-:W2:Y:S04]  /*0430*/  LDS.128 R8, [R2] ;  /* 0x0000000002087984 */ /* 0x000ea80000000c00 */
[----:B------:R-:W3:Y:S04]  /*0440*/  LDS R7, [R16+0x40] ;  /* 0x0000400010077984 */ /* 0x000ee80000000800 */
[----:B------:R-:W5:Y:S04]  /*0450*/  LDS R26, [R16+0x80] ;  /* 0x00008000101a7984 */ /* 0x000f680000000800 */
[----:B------:R-:W0:Y:S01]  /*0460*/  LDS R24, [R16+0xc0] ;  /* 0x0000c00010187984 */ /* 0x000e220000000800 */
[----:B-1----:R-:W-:-:S03]  /*0470*/  MOV R29, RZ ;  /* 0x000000ff001d7202 */ /* 0x002fc60000000f00 */
[----:B------:R-:W-:Y:S01]  /*0480*/  LDS R27, [R16+0x380] ;  /* 0x00038000101b7984 */ /* 0x000fe20000000800 */
[----:B--2---:R-:W-:-:S03]  /*0490*/  FFMA R6, R8, R6, R25 ;  /* 0x0000000608067223 */ /* 0x004fc60000000019 */
[----:B------:R-:W-:Y:S01]  /*04a0*/  LDS R8, [R16+0x100] ;  /* 0x0001000010087984 */ /* 0x000fe20000000800 */
[----:B---3--:R-:W-:-:S03]  /*04b0*/  FFMA R7, R7, R9, R6 ;  /* 0x0000000907077223 */ /* 0x008fc60000000006 */
[----:B------:R-:W-:Y:S01]  /*04c0*/  LDS R25, [R16+0x140] ;  /* 0x0001400010197984 */ /* 0x000fe20000000800 */
[----:B-----5:R-:W-:-:S03]  /*04d0*/  FFMA R9, R26, R10, R7 ;  /* 0x0000000a1a097223 */ /* 0x020fc60000000007 */
[----:B0-----:R-:W0:Y:S04]  /*04e0*/  LDS.128 R4, [R2+0x10] ;  /* 0x0000100002047984 */ /* 0x001e280000000c00 */
[----:B------:R-:W1:Y:S01]  /*04f0*/  LDS R10, [R16+0x180] ;  /* 0x00018000100a7984 */ /* 0x000e620000000800 */
[----:B------:R-:W-:-:S03]  /*0500*/  FFMA R9, R24, R11, R9 ;  /* 0x0000000b18097223 */ /* 0x000fc60000000009 */
[----:B------:R-:W2:Y:S04]  /*0510*/  LDS R24, [R16+0x1c0] ;  /* 0x0001c00010187984 */ /* 0x000ea80000000800 */
[----:B------:R-:W-:Y:S01]  /*0520*/  LDS R26, [R16+0x280] ;  /* 0x00028000101a7984 */ /* 0x000fe20000000800 */
[----:B0-----:R-:W-:-:S04]  /*0530*/  FFMA R4, R4, R8, R9 ;  /* 0x0000000804047223 */ /* 0x001fc80000000009 */
[----:B------:R-:W-:Y:S02]  /*0540*/  FFMA R5, R25, R5, R4 ;  /* 0x0000000519057223 */ /* 0x000fe40000000004 */
[----:B------:R-:W-:Y:S02]  /*0550*/  LDS R4, [R16+0x240] ;  /* 0x0002400010047984 */ /* 0x000fe40000000800 */
[----:B-1----:R-:W-:Y:S02]  /*0560*/  FFMA R25, R10, R6, R5 ;  /* 0x000000060a197223 */ /* 0x002fe40000000005 */
[----:B------:R-:W-:Y:S02]  /*0570*/  LDS R5, [R16+0x200] ;  /* 0x0002000010057984 */ /* 0x000fe40000000800 */
[----:B--2---:R-:W-:Y:S01]  /*0580*/  FFMA R7, R24, R7, R25 ;  /* 0x0000000718077223 */ /* 0x004fe20000000019 */
[----:B------:R-:W-:Y:S01]  /*0590*/  IADD3 R24, PT, PT, R15, 0x10, RZ ;  /* 0x000000100f187810 */ /* 0x000fe20007ffe0ff */
[----:B------:R-:W0:Y:S03]  /*05a0*/  LDS.128 R8, [R2+0x20] ;  /* 0x0000200002087984 */ /* 0x000e260000000c00 */
[----:B------:R-:W-:Y:S01]  /*05b0*/  ISETP.GE.U32.OR P0, PT, R24, UR7, P0 ;  /* 0x0000000718007c0c */ /* 0x000fe20008706470 */
[----:B------:R-:W1:-:S12]  /*05c0*/  LDS R6, [R16+0x2c0] ;  /* 0x0002c00010067984 */ /* 0x000e580000000800 */
[----:B------:R-:W2:Y:S02]  /*05d0*/  @!P0 LDC.64 R24, c[0x0][0x388] ;  /* 0x0000e200ff188b82 */ /* 0x000ea40000000a00 */
[----:B--2---:R-:W-:-:S05]  /*05e0*/  @!P0 IMAD.WIDE.U32 R24, R21, 0x4, R24 ;  /* 0x0000000415188825 */ /* 0x004fca00078e0018 */
[----:B------:R-:W2:Y:S01]  /*05f0*/  @!P0 LDG.E.CONSTANT R29, desc[UR8][R24.64] ;  /* 0x00000008181d8981 */ /* 0x000ea2000c1e9900 */
[----:B0-----:R-:W-:-:S03]  /*0600*/  FFMA R5, R8, R5, R7 ;  /* 0x0000000508057223 */ /* 0x001fc60000000007 */
[----:B------:R-:W-:Y:S01]  /*0610*/  LDS R8, [R16+0x340] ;  /* 0x0003400010087984 */ /* 0x000fe20000000800 */
[----:B------:R-:W-:-:S03]  /*0620*/  FFMA R5, R4, R9, R5 ;  /* 0x0000000904057223 */ /* 0x000fc60000000005 */
[----:B------:R-:W-:Y:S01]  /*0630*/  LDS R9, [R16+0x300] ;  /* 0x0003000010097984 */ /* 0x000fe20000000800 */
[----:B------:R-:W-:-:S03]  /*0640*/  FFMA R5, R26, R10, R5 ;  /* 0x0000000a1a057223 */ /* 0x000fc60000000005 */
[----:B------:R-:W-:Y:S01]  /*0650*/  LDS R26, [R16+0x3c0] ;  /* 0x0003c000101a7984 */ /* 0x000fe20000000800 */
[----:B-1----:R-:W-:-:S03]  /*0660*/  FFMA R11, R6, R11, R5 ;  /* 0x0000000b060b7223 */ /* 0x002fc60000000005 */
[----:B------:R-:W0:Y:S01]  /*0670*/  LDS.128 R4, [R2+0x30] ;  /* 0x0000300002047984 */ /* 0x000e220000000c00 */
[----:B------:R-:W-:Y:S06]  /*0680*/  BAR.SYNC.DEFER_BLOCKING 0x0 ;  /* 0x0000000000007b1d */ /* 0x000fec0000010000 */
[----:B----4-:R-:W-:Y:S01]  /*0690*/  STS [R22], R23 ;  /* 0x0000001716007388 */ /* 0x010fe20000000800 */
[----:B0-----:R-:W-:-:S04]  /*06a0*/  FFMA R9, R4, R9, R11 ;  /* 0x0000000904097223 */ /* 0x001fc8000000000b */
[----:B------:R-:W-:-:S04]  /*06b0*/  FFMA R28, R8, R5, R9 ;  /* 0x00000005081c7223 */ /* 0x000fc80000000009 */
[----:B------:R-:W-:-:S04]  /*06c0*/  FFMA R27, R27, R6, R28 ;  /* 0x000000061b1b7223 */ /* 0x000fc8000000001c */
[----:B------:R-:W-:Y:S01]  /*06d0*/  FFMA R5, R26, R7, R27 ;  /* 0x000000071a057223 */ /* 0x000fe2000000001b */
[----:B------:R-:W-:-:S04]  /*06e0*/  UIADD3 UR4, UPT, UPT, UR4, 0x2, URZ ;  /* 0x0000000204047890 */ /* 0x000fc8000fffe0ff */
[----:B------:R-:W-:Y:S01]  /*06f0*/  UISETP.NE.AND UP0, UPT, UR4, URZ, UPT ;  /* 0x000000ff0400728c */ /* 0x000fe2000bf05270 */
[----:B------:R-:W-:Y:S02]  /*0700*/  IADD3 R15, PT, PT, R15, 0x20, RZ ;  /* 0x000000200f0f7810 */ /* 0x000fe40007ffe0ff */
[----:B------:R-:W-:Y:S02]  /*0710*/  IADD3 R17, PT, PT, R17, 0x20, RZ ;  /* 0x0000002011117810 */ /* 0x000fe40007ffe0ff */
[----:B------:R-:W-:Y:S02]  /*0720*/  LEA R19, R12, R19, 0x5 ;  /* 0x000000130c137211 */ /* 0x000fe400078e28ff */
[----:B------:R-:W-:Y:S02]  /*0730*/  IADD3 R18, PT, PT, R18, 0x20, RZ ;  /* 0x0000002012127810 */ /* 0x000fe40007ffe0ff */
[----:B------:R-:W-:Y:S01]  /*0740*/  LEA R21, R12, R21, 0x5 ;  /* 0x000000150c157211 */ /* 0x000fe200078e28ff */
[----:B--2---:R-:W-:Y:S01]  /*0750*/  STS [R20], R29 ;  /* 0x0000001d14007388 */ /* 0x004fe20000000800 */
[----:B------:R-:W-:Y:S06]  /*0760*/  BAR.SYNC.DEFER_BLOCKING 0x0 ;  /* 0x0000000000007b1d */ /* 0x000fec0000010000 */
[----:B------:R-:W-:Y:S04]  /*0770*/  LDS R29, [R16] ;  /* 0x00000000101d7984 */ /* 0x000fe80000000800 */
[----:B------:R-:W0:Y:S04]  /*0780*/  LDS.128 R8, [R2] ;  /* 0x0000000002087984 */ /* 0x000e280000000c00 */
[----:B------:R-:W1:Y:S04]  /*0790*/  LDS R4, [R16+0x40] ;  /* 0x0000400010047984 */ /* 0x000e680000000800 */
[----:B------:R-:W2:Y:S04]  /*07a0*/  LDS R23, [R16+0x80] ;  /* 0x0000800010177984 */ /* 0x000ea80000000800 */
[----:B------:R-:W3:Y:S01]  /*07b0*/  LDS R25, [R16+0xc0] ;  /* 0x0000c00010197984 */ /* 0x000ee20000000800 */
[----:B0-----:R-:W-:-:S03]  /*07c0*/  FFMA R5, R8, R29, R5 ;  /* 0x0000001d08057223 */ /* 0x001fc60000000005 */
[----:B------:R-:W-:Y:S01]  /*07d0*/  LDS R8, [R16+0x140] ;  /* 0x0001400010087984 */ /* 0x000fe20000000800 */
[----:B-1----:R-:W-:-:S03]  /*07e0*/  FFMA R24, R4, R9, R5 ;  /* 0x0000000904187223 */ /* 0x002fc60000000005 */
[----:B------:R-:W-:Y:S04]  /*07f0*/  LDS R9, [R16+0x100] ;  /* 0x0001000010097984 */ /* 0x000fe80000000800 */
[----:B------:R-:W0:Y:S01]  /*0800*/  LDS.128 R4, [R2+0x10] ;  /* 0x0000100002047984 */ /* 0x000e220000000c00 */
[----:B--2---:R-:W-:-:S03]  /*0810*/  FFMA R10, R23, R10, R24 ;  /* 0x0000000a170a7223 */ /* 0x004fc60000000018 */
[----:B------:R-:W-:Y:S01]  /*0820*/  LDS R24, [R16+0x240] ;  /* 0x0002400010187984 */ /* 0x000fe20000000800 */
[----:B---3--:R-:W-:-:S03]  /*0830*/  FFMA R11, R25, R11, R10 ;  /* 0x0000000b190b7223 */ /* 0x008fc6000000000a */
[----:B------:R-:W1:Y:S04]  /*0840*/  LDS R25, [R16+0x180] ;  /* 0x0001800010197984 */ /* 0x000e680000000800 */
[----:B------:R-:W-:Y:S01]  /*0850*/  LDS R23, [R16+0x280] ;  /* 0x0002800010177984 */ /* 0x000fe20000000800 */
[----:B0-----:R-:W-:-:S03]  /*0860*/  FFMA R9, R4, R9, R11 ;  /* 0x0000000904097223 */ /* 0x001fc6000000000b */
[----:B------:R-:W0:Y:S01]  /*0870*/  LDS R4, [R16+0x1c0] ;  /* 0x0001c00010047984 */ /* 0x000e220000000800 */
[----:B------:R-:W-:-:S03]  /*0880*/  FFMA R26, R8, R5, R9 ;  /* 0x00000005081a7223 */ /* 0x000fc60000000009 */
[----:B------:R-:W-:Y:S04]  /*0890*/  LDS R5, [R16+0x200] ;  /* 0x0002000010057984 */ /* 0x000fe80000000800 */
[----:B------:R-:W2:Y:S01]  /*08a0*/  LDS.128 R8, [R2+0x20] ;  /* 0x0000200002087984 */ /* 0x000ea20000000c00 */
[----:B-1----:R-:W-:-:S04]  /*08b0*/  FFMA R25, R25, R6, R26 ;  /* 0x0000000619197223 */ /* 0x002fc8000000001a */
[----:B0-----:R-:W-:Y:S02]  /*08c0*/  FFMA R7, R4, R7, R25 ;  /* 0x0000000704077223 */ /* 0x001fe40000000019 */
[----:B------:R-:W-:Y:S02]  /*08d0*/  LDS R25, [R16+0x3c0] ;  /* 0x0003c00010197984 */ /* 0x000fe40000000800 */
[----:B--2---:R-:W-:Y:S02]  /*08e0*/  FFMA R5, R8, R5, R7 ;  /* 0x0000000508057223 */ /* 0x004fe40000000007 */
[----:B------:R-:W0:Y:S02]  /*08f0*/  LDS R8, [R16+0x2c0] ;  /* 0x0002c00010087984 */ /* 0x000e240000000800 */
[----:B------:R-:W-:Y:S02]  /*0900*/  FFMA R26, R24, R9, R5 ;  /* 0x00000009181a7223 */ /* 0x000fe40000000005 */
[----:B------:R-:W-:Y:S04]  /*0910*/  LDS R9, [R16+0x300] ;  /* 0x0003000010097984 */ /* 0x000fe80000000800 */
[----:B------:R-:W1:Y:S01]  /*0920*/  LDS.128 R4, [R2+0x30] ;  /* 0x0000300002047984 */ /* 0x000e620000000c00 */
[----:B------:R-:W-:-:S03]  /*0930*/  FFMA R23, R23, R10, R26 ;  /* 0x0000000a17177223 */ /* 0x000fc6000000001a */
[----:B------:R-:W2:Y:S04]  /*0940*/  LDS R24, [R16+0x340] ;  /* 0x0003400010187984 */ /* 0x000ea80000000800 */
[----:B------:R-:W3:Y:S01]  /*0950*/  LDS R10, [R16+0x380] ;  /* 0x00038000100a7984 */ /* 0x000ee20000000800 */
[----:B0-----:R-:W-:-:S04]  /*0960*/  FFMA R11, R8, R11, R23 ;  /* 0x0000000b080b7223 */ /* 0x001fc80000000017 */
[----:B-1----:R-:W-:-:S04]  /*0970*/  FFMA R9, R4, R9, R11 ;  /* 0x0000000904097223 */ /* 0x002fc8000000000b */
[----:B--2---:R-:W-:-:S04]  /*0980*/  FFMA R5, R24, R5, R9 ;  /* 0x0000000518057223 */ /* 0x004fc80000000009 */
[----:B---3--:R-:W-:-:S04]  /*0990*/  FFMA R6, R10, R6, R5 ;  /* 0x000000060a067223 */ /* 0x008fc80000000005 */
[----:B------:R-:W-:Y:S01]  /*09a0*/  FFMA R25, R25, R7, R6 ;  /* 0x0000000719197223 */ /* 0x000fe20000000006 */
[----:B------:R-:W-:Y:S06]  /*09b0*/  BAR.SYNC.DEFER_BLOCKING 0x0 ;  /* 0x0000000000007b1d */ /* 0x000fec0000010000 */
[----:B------:R-:W-:Y:S05]  /*09c0*/  BRA.U UP0, `(.L_x_69) ;  /* 0xfffffff9003c7547 */ /* 0x000fea000b83ffff */
[----:B------:R-:W-:-:S12]  /*09d0*/  ULOP3.LUT UR4, UR6, 0x7fffffe0, URZ, 0xc0, !UPT ;  /* 0x7fffffe006047892 */ /* 0x000fd8000f8ec0ff */
.L_x_68:
[----:B------:R-:W-:-:S09]  /*09e0*/  ULOP3.LUT UP0, URZ, UR6, 0x10, URZ, 0xc0, !UPT ;  /* 0x0000001006ff7892 */ /* 0x000fd2000f80c0ff */
[----:B------:R-:W-:Y:S05]  /*09f0*/  BRA.U !UP0, `(.L_x_67) ;  /* 0x0000000108e87547 */ /* 0x000fea000b800000 */
[----:B------:R-:W0:Y:S01]  /*0a00*/  LDCU UR5, c[0x0][0x398] ;  /* 0x00007300ff0577ac */ /* 0x000e220008000800 */
[----:B------:R-:W-:Y:S01]  /*0a10*/  IADD3 R7, PT, PT, R13, UR4, RZ ;  /* 0x000000040d077c10 */ /* 0x000fe2000fffe0ff */
[----:B------:R-:W-:Y:S01]  /*0a20*/  HFMA2 R15, -RZ, RZ, 0, 0 ;  /* 0x00000000ff0f7431 */ /* 0x000fe200000001ff */
[----:B------:R-:W-:Y:S01]  /*0a30*/  IADD3 R14, PT, PT, R14, UR4, RZ ;  /* 0x000000040e0e7c10 */ /* 0x000fe2000fffe0ff */
[----:B------:R-:W1:Y:S01]  /*0a40*/  LDCU UR6, c[0x0][0x3a0] ;  /* 0x00007400ff0677ac */ /* 0x000e620008000800 */
[----:B------:R-:W-:Y:S02]  /*0a50*/  ISETP.GE.U32.AND P0, PT, R7, UR7, PT ;  /* 0x0000000707007c0c */ /* 0x000fe4000bf06070 */
[----:B------:R-:W-:Y:S02]  /*0a60*/  ISETP.GE.U32.AND P1, PT, R14, UR7, PT ;  /* 0x000000070e007c0c */ /* 0x000fe4000bf26070 */
[----:B------:R-:W-:Y:S02]  /*0a70*/  MOV R21, RZ ;  /* 0x000000ff00157202 */ /* 0x000fe40000000f00 */
[----:B0-----:R-:W-:-:S02]  /*0a80*/  ISETP.GE.OR P0, PT, R0, UR5, P0 ;  /* 0x0000000500007c0c */ /* 0x001fc40008706670 */
[----:B-1----:R-:W-:-:S11]  /*0a90*/  ISETP.GE.OR P1, PT, R3, UR6, P1 ;  /* 0x0000000603007c0c */ /* 0x002fd60008f26670 */
[----:B------:R-:W0:Y:S01]  /*0aa0*/  @!P0 LDC.64 R8, c[0x0][0x380] ;  /* 0x0000e000ff088b82 */ /* 0x000e220000000a00 */
[----:B------:R-:W-:Y:S02]  /*0ab0*/  @!P0 IMAD R7, R0, UR7, R7 ;  /* 0x0000000700078c24 */ /* 0x000fe4000f8e0207 */
[----:B------:R-:W-:-:S05]  /*0ac0*/  @!P1 IMAD R13, R14, UR6, R3 ;  /* 0x000000060e0d9c24 */ /* 0x000fca000f8e0203 */
[----:B------:R-:W1:Y:S01]  /*0ad0*/  @!P1 LDC.64 R4, c[0x0][0x388] ;  /* 0x0000e200ff049b82 */ /* 0x000e620000000a00 */
[----:B0-----:R-:W-:-:S05]  /*0ae0*/  @!P0 IMAD.WIDE.U32 R8, R7, 0x4, R8 ;  /* 0x0000000407088825 */ /* 0x001fca00078e0008 */
[----:B------:R-:W2:Y:S01]  /*0af0*/  @!P0 LDG.E.CONSTANT R15, desc[UR8][R8.64] ;  /* 0x00000008080f8981 */ /* 0x000ea2000c1e9900 */
[----:B-1----:R-:W-:-:S05]  /*0b00*/  @!P1 IMAD.WIDE.U32 R12, R13, 0x4, R4 ;  /* 0x000000040d0c9825 */ /* 0x002fca00078e0004 */
[----:B------:R-:W3:Y:S04]  /*0b10*/  @!P1 LDG.E.CONSTANT R21, desc[UR8][R12.64] ;  /* 0x000000080c159981 */ /* 0x000ee8000c1e9900 */
[----:B--2---:R-:W-:Y:S04]  /*0b20*/  STS [R22], R15 ;  /* 0x0000000f16007388 */ /* 0x004fe80000000800 */
[----:B---3--:R-:W-:Y:S01]  /*0b30*/  STS [R20], R21 ;  /* 0x0000001514007388 */ /* 0x008fe20000000800 */
[----:B------:R-:W-:Y:S06]  /*0b40*/  BAR.SYNC.DEFER_BLOCKING 0x0 ;  /* 0x0000000000007b1d */ /* 0x000fec0000010000 */
[----:B------:R-:W-:Y:S04]  /*0b50*/  LDS R14, [R16] ;  /* 0x00000000100e7984 */ /* 0x000fe80000000800 */
[----:B------:R-:W0:Y:S04]  /*0b60*/  LDS.128 R4, [R2] ;  /* 0x0000000002047984 */ /* 0x000e280000000c00 */
[----:B------:R-:W1:Y:S04]  /*0b70*/  LDS R23, [R16+0x40] ;  /* 0x0000400010177984 */ /* 0x000e680000000800 */
[----:B------:R-:W2:Y:S04]  /*0b80*/  LDS R27, [R16+0x80] ;  /* 0x00008000101b7984 */ /* 0x000ea80000000800 */
[----:B------:R-:W3:Y:S04]  /*0b90*/  LDS R26, [R16+0xc0] ;  /* 0x0000c000101a7984 */ /* 0x000ee80000000800 */
[----:B------:R-:W-:Y:S04]  /*0ba0*/  LDS R17, [R16+0x100] ;  /* 0x0001000010117984 */ /* 0x000fe80000000800 */
[----:B------:R-:W4:Y:S04]  /*0bb0*/  LDS.128 R8, [R2+0x10] ;  /* 0x0000100002087984 */ /* 0x000f280000000c00 */
[----:B------:R-:W5:Y:S04]  /*0bc0*/  LDS R18, [R16+0x140] ;  /* 0x0001400010127984 */ /* 0x000f680000000800 */
[----:B------:R-:W5:Y:S04]  /*0bd0*/  LDS R19, [R16+0x180] ;  /* 0x0001800010137984 */ /* 0x000f680000000800 */
[----:B------:R-:W5:Y:S04]  /*0be0*/  LDS R20, [R16+0x1c0] ;  /* 0x0001c00010147984 */ /* 0x000f680000000800 */
[----:B------:R-:W-:Y:S01]  /*0bf0*/  LDS R21, [R16+0x200] ;  /* 0x0002000010157984 */ /* 0x000fe20000000800 */
[----:B0-----:R-:W-:-:S03]  /*0c00*/  FFMA R4, R4, R14, R25 ;  /* 0x0000000e04047223 */ /* 0x001fc60000000019 */
[----:B------:R-:W-:Y:S04]  /*0c10*/  LDS R22, [R16+0x240] ;  /* 0x0002400010167984 */ /* 0x000fe80000000800 */
[----:B------:R-:W0:Y:S01]  /*0c20*/  LDS.128 R12, [R2+0x20] ;  /* 0x00002000020c7984 */ /* 0x000e220000000c00 */
[----:B-1----:R-:W-:-:S03]  /*0c30*/  FFMA R4, R23, R5, R4 ;  /* 0x0000000517047223 */ /* 0x002fc60000000004 */
[----:B------:R-:W1:Y:S01]  /*0c40*/  LDS R23, [R16+0x280] ;  /* 0x0002800010177984 */ /* 0x000e620000000800 */
[----:B--2---:R-:W-:-:S03]  /*0c50*/  FFMA R27, R27, R6, R4 ;  /* 0x000000061b1b7223 */ /* 0x004fc60000000004 */
[----:B------:R-:W2:Y:S01]  /*0c60*/  LDS R24, [R16+0x2c0] ;  /* 0x0002c00010187984 */ /* 0x000ea20000000800 */
[----:B---3--:R-:W-:-:S03]  /*0c70*/  FFMA R27, R26, R7, R27 ;  /* 0x000000071a1b7223 */ /* 0x008fc6000000001b */
[----:B------:R-:W-:Y:S04]  /*0c80*/  LDS R25, [R16+0x300] ;  /* 0x0003000010197984 */ /* 0x000fe80000000800 */
[----:B------:R-:W3:Y:S01]  /*0c90*/  LDS.128 R4, [R2+0x30] ;  /* 0x0000300002047984 */ /* 0x000ee20000000c00 */
[----:B----4-:R-:W-:-:S03]  /*0ca0*/  FFMA R27, R8, R17, R27 ;  /* 0x00000011081b7223 */ /* 0x010fc6000000001b */
[----:B------:R-:W4:Y:S04]  /*0cb0*/  LDS R26, [R16+0x340] ;  /* 0x00034000101a7984 */ /* 0x000f280000000800 */
[----:B------:R-:W4:Y:S01]  /*0cc0*/  LDS R17, [R16+0x380] ;  /* 0x0003800010117984 */ /* 0x000f220000000800 */
[----:B-----5:R-:W-:-:S03]  /*0cd0*/  FFMA R18, R18, R9, R27 ;  /* 0x0000000912127223 */ /* 0x020fc6000000001b */
[----:B------:R-:W5:Y:S01]  /*0ce0*/  LDS R8, [R16+0x3c0] ;  /* 0x0003c00010087984 */ /* 0x000f620000000800 */
[----:B------:R-:W-:-:S04]  /*0cf0*/  FFMA R19, R19, R10, R18 ;  /* 0x0000000a13137223 */ /* 0x000fc80000000012 */
[----:B------:R-:W-:-:S04]  /*0d00*/  FFMA R11, R20, R11, R19 ;  /* 0x0000000b140b7223 */ /* 0x000fc80000000013 */
[----:B0-----:R-:W-:-:S04]  /*0d10*/  FFMA R11, R12, R21, R11 ;  /* 0x000000150c0b7223 */ /* 0x001fc8000000000b */
[----:B------:R-:W-:-:S04]  /*0d20*/  FFMA R22, R22, R13, R11 ;  /* 0x0000000d16167223 */ /* 0x000fc8000000000b */
[----:B-1----:R-:W-:-:S04]  /*0d30*/  FFMA R23, R23, R14, R22 ;  /* 0x0000000e17177223 */ /* 0x002fc80000000016 */
[----:B--2---:R-:W-:-:S04]  /*0d40*/  FFMA R15, R24, R15, R23 ;  /* 0x0000000f180f7223 */ /* 0x004fc80000000017 */
[----:B---3--:R-:W-:-:S04]  /*0d50*/  FFMA R15, R4, R25, R15 ;  /* 0x00000019040f7223 */ /* 0x008fc8000000000f */
[----:B----4-:R-:W-:-:S04]  /*0d60*/  FFMA R26, R26, R5, R15 ;  /* 0x000000051a1a7223 */ /* 0x010fc8000000000f */
[----:B------:R-:W-:-:S04]  /*0d70*/  FFMA R17, R17, R6, R26 ;  /* 0x0000000611117223 */ /* 0x000fc8000000001a */
[----:B-----5:R-:W-:Y:S01]  /*0d80*/  FFMA R25, R8, R7, R17 ;  /* 0x0000000708197223 */ /* 0x020fe20000000011 */
[----:B------:R-:W-:Y:S06]  /*0d90*/  BAR.SYNC.DEFER_BLOCKING 0x0 ;  /* 0x0000000000007b1d */ /* 0x000fec0000010000 */
.L_x_67:
        /* <DEDUP_REMOVED lines=10> */
.L_x_70:
        /* <DEDUP_REMOVED lines=12> */
.L_x_78:


//--------------------- .text._Z28matrix_multiplication_kernelPKfS0_Pfiii --------------------------
	.section	.text._Z28matrix_multiplication_kernelPKfS0_Pfiii,"ax",@progbits
	.align	128
        .global         _Z28matrix_multiplication_kernelPKfS0_Pfiii
        .type           _Z28matrix_multiplication_kernelPKfS0_Pfiii,@function
        .size           _Z28matrix_multiplication_kernelPKfS0_Pfiii,(.L_x_79 - _Z28matrix_multiplication_kernelPKfS0_Pfiii)
        .other          _Z28matrix_multiplication_kernelPKfS0_Pfiii,@"STO_CUDA_ENTRY STV_DEFAULT"
_Z28matrix_multiplication_kernelPKfS0_Pfiii:
.text._Z28matrix_multiplication_kernelPKfS0_Pfiii:
[----:B------:R-:W-:Y:S01]  /*0000*/  LDC R1, c[0x0][0x37c] ;  /* 0x0000df00ff017b82 */ /* 0x000fe20000000800 */
[----:B------:R-:W0:Y:S01]  /*0010*/  S2R R0, SR_CTAID.X ;  /* 0x0000000000007919 */ /* 0x000e220000002500 */
[----:B------:R-:W1:Y:S06]  /*0020*/  LDCU UR4, c[0x0][0x364] ;  /* 0x00006c80ff0477ac */ /* 0x000e6c0008000800 */
[----:B------:R-:W2:Y:S01]  /*0030*/  LDC R17, c[0x0][0x3a0] ;  /* 0x0000e800ff117b82 */ /* 0x000ea20000000800 */
[----:B------:R-:W0:Y:S01]  /*0040*/  S2R R5, SR_TID.X ;  /* 0x0000000000057919 */ /* 0x000e220000002100 */
[----:B------:R-:W0:Y:S01]  /*0050*/  LDCU UR5, c[0x0][0x360] ;  /* 0x00006c00ff0577ac */ /* 0x000e220008000800 */
[----:B------:R-:W1:Y:S01]  /*0060*/  S2R R16, SR_CTAID.Y ;  /* 0x0000000000107919 */ /* 0x000e620000002600 */
[----:B------:R-:W3:Y:S01]  /*0070*/  LDCU UR6, c[0x0][0x398] ;  /* 0x00007300ff0677ac */ /* 0x000ee20008000800 */
[----:B------:R-:W1:Y:S01]  /*0080*/  S2R R3, SR_TID.Y ;  /* 0x0000000000037919 */ /* 0x000e620000002200 */
[----:B0-----:R-:W-:-:S05]  /*0090*/  IMAD R0, R0, UR5, R5 ;  /* 0x0000000500007c24 */ /* 0x001fca000f8e0205 */
[----:B--2---:R-:W-:Y:S01]  /*00a0*/  ISETP.GE.AND P0, PT, R0, R17, PT ;  /* 0x000000110000720c */ /* 0x004fe20003f06270 */
[----:B-1----:R-:W-:-:S05]  /*00b0*/  IMAD R16, R16, UR4, R3 ;  /* 0x0000000410107c24 */ /* 0x002fca000f8e0203 */
[----:B---3--:R-:W-:-:S13]  /*00c0*/  ISETP.GE.OR P0, PT, R16, UR6, P0 ;  /* 0x0000000610007c0c */ /* 0x008fda0008706670 */
[----:B------:R-:W-:Y:S05]  /*00d0*/  @P0 EXIT ;  /* 0x000000000000094d */ /* 0x000fea0003800000 */
[----:B------:R-:W0:Y:S01]  /*00e0*/  LDC R19, c[0x0][0x39c] ;  /* 0x0000e700ff137b82 */ /* 0x000e220000000800 */
[----:B------:R-:W1:Y:S01]  /*00f0*/  LDCU.64 UR4, c[0x0][0x358] ;  /* 0x00006b00ff0477ac */ /* 0x000e620008000a00 */
[----:B------:R-:W-:Y:S01]  /*0100*/  HFMA2 R24, -RZ, RZ, 0, 0 ;  /* 0x00000000ff187431 */ /* 0x000fe200000001ff */
[----:B0-----:R-:W-:-:S13]  /*0110*/  ISETP.GE.AND P0, PT, R19, 0x1, PT ;  /* 0x000000011300780c */ /* 0x001fda0003f06270 */
[----:B-1----:R-:W-:Y:S05]  /*0120*/  @!P0 BRA `(.L_x_71) ;  /* 0x0000000400e08947 */ /* 0x002fea0003800000 */
[C---:B------:R-:W-:Y:S01]  /*0130*/  ISETP.GE.U32.AND P1, PT, R19.reuse, 0x8, PT ;  /* 0x000000081300780c */ /* 0x040fe20003f26070 */
[----:B------:R-:W-:Y:S01]  /*0140*/  IMAD R20, R16, R19, RZ ;  /* 0x0000001310147224 */ /* 0x000fe200078e02ff */
[----:B------:R-:W-:Y:S02]  /*0150*/  LOP3.LUT R27, R19, 0x7, RZ, 0xc0, !PT ;  /* 0x00000007131b7812 */ /* 0x000fe400078ec0ff */
[----:B------:R-:W-:Y:S02]  /*0160*/  MOV R24, RZ ;  /* 0x000000ff00187202 */ /* 0x000fe40000000f00 */
[----:B------:R-:W-:Y:S02]  /*0170*/  ISETP.NE.AND P0, PT, R27, RZ, PT ;  /* 0x000000ff1b00720c */ /* 0x000fe40003f05270 */
[----:B------:R-:W-:-:S05]  /*0180*/  MOV R21, RZ ;  /* 0x000000ff00157202 */ /* 0x000fca0000000f00 */
[----:B------:R-:W-:Y:S06]  /*0190*/  @!P1 BRA `(.L_x_72) ;  /* 0x0000000000c49947 */ /* 0x000fec0003800000 */
[----:B------:R-:W0:Y:S01]  /*01a0*/  LDC.64 R2, c[0x0][0x380] ;  /* 0x0000e000ff027b82 */ /* 0x000e220000000a00 */
[----:B------:R-:W-:Y:S02]  /*01b0*/  LOP3.LUT R21, R19, 0x7ffffff8, RZ, 0xc0, !PT ;  /* 0x7ffffff813157812 */ /* 0x000fe400078ec0ff */
[----:B------:R-:W-:Y:S02]  /*01c0*/  MOV R24, RZ ;  /* 0x000000ff00187202 */ /* 0x000fe40000000f00 */
[----:B------:R-:W-:Y:S02]  /*01d0*/  MOV R18, R0 ;  /* 0x0000000000127202 */ /* 0x000fe40000000f00 */
[----:B------:R-:W-:Y:S01]  /*01e0*/  IADD3 R22, PT, PT, -R21, RZ, RZ ;  /* 0x000000ff15167210 */ /* 0x000fe20007ffe1ff */
[----:B0-----:R-:W-:-:S03]  /*01f0*/  IMAD.WIDE.U32 R2, R20, 0x4, R2 ;  /* 0x0000000414027825 */ /* 0x001fc600078e0002 */
[----:B------:R-:W-:-:S04]  /*0200*/  IADD3 R4, P1, PT, R2, 0x10, RZ ;  /* 0x0000001002047810 */ /* 0x000fc80007f3e0ff */
[----:B------:R-:W-:-:S09]  /*0210*/  IADD3.X R5, PT, PT, RZ, R3, RZ, P1, !PT ;  /* 0x00000003ff057210 */ /* 0x000fd20000ffe4ff */
.L_x_73:
[----:B------:R-:W0:Y:S01]  /*0220*/  LDC.64 R14, c[0x0][0x388] ;  /* 0x0000e200ff0e7b82 */ /* 0x000e220000000a00 */
[----:B------:R-:W-:Y:S02]  /*0230*/  MOV R2, R4 ;  /* 0x0000000400027202 */ /* 0x000fe40000000f00 */
[----:B------:R-:W-:-:S05]  /*0240*/  MOV R3, R5 ;  /* 0x0000000500037202 */ /* 0x000fca0000000f00 */
[----:B------:R-:W2:Y:S04]  /*0250*/  LDG.E.CONSTANT R25, desc[UR4][R2.64+-0x10] ;  /* 0xfffff00402197981 */ /* 0x000ea8000c1e9900 */
[----:B------:R-:W3:Y:S04]  /*0260*/  LDG.E.CONSTANT R23, desc[UR4][R2.64+-0xc] ;  /* 0xfffff40402177981 */ /* 0x000ee8000c1e9900 */
[----:B------:R-:W4:Y:S04]  /*0270*/  LDG.E.CONSTANT R29, desc[UR4][R2.64+-0x8] ;  /* 0xfffff804021d7981 */ /* 0x000f28000c1e9900 */
[----:B------:R-:W5:Y:S01]  /*0280*/  LDG.E.CONSTANT R28, desc[UR4][R2.64+-0x4] ;  /* 0xfffffc04021c7981 */ /* 0x000f62000c1e9900 */
[----:B0-----:R-:W-:-:S05]  /*0290*/  IMAD.WIDE R14, R18, 0x4, R14 ;  /* 0x00000004120e7825 */ /* 0x001fca00078e020e */
[----:B------:R0:W2:Y:S01]  /*02a0*/  LDG.E.CONSTANT R26, desc[UR4][R14.64] ;  /* 0x000000040e1a7981 */ /* 0x0000a2000c1e9900 */
[----:B------:R-:W-:-:S04]  /*02b0*/  IMAD.WIDE R12, R17, 0x4, R14 ;  /* 0x00000004110c7825 */ /* 0x000fc800078e020e */
[C---:B------:R-:W-:Y:S02]  /*02c0*/  IMAD.WIDE R4, R17.reuse, 0x4, R12 ;  /* 0x0000000411047825 */ /* 0x040fe400078e020c */
[----:B------:R-:W3:Y:S02]  /*02d0*/  LDG.E.CONSTANT R12, desc[UR4][R12.64] ;  /* 0x000000040c0c7981 */ /* 0x000ee4000c1e9900 */
[C---:B------:R-:W-:Y:S02]  /*02e0*/  IMAD.WIDE R8, R17.reuse, 0x4, R4 ;  /* 0x0000000411087825 */ /* 0x040fe400078e0204 */
[----:B------:R-:W4:Y:S02]  /*02f0*/  LDG.E.CONSTANT R4, desc[UR4][R4.64] ;  /* 0x0000000404047981 */ /* 0x000f24000c1e9900 */
[C---:B------:R-:W-:Y:S02]  /*0300*/  IMAD.WIDE R6, R17.reuse, 0x4, R8 ;  /* 0x0000000411067825 */ /* 0x040fe400078e0208 */
[----:B------:R-:W5:Y:S02]  /*0310*/  LDG.E.CONSTANT R8, desc[UR4][R8.64] ;  /* 0x0000000408087981 */ /* 0x000f64000c1e9900 */
[----:B------:R-:W-:-:S02]  /*0320*/  IMAD.WIDE R10, R17, 0x4, R6 ;  /* 0x00000004110a7825 */ /* 0x000fc400078e0206 */
[----:B------:R-:W5:Y:S04]  /*0330*/  LDG.E.CONSTANT R5, desc[UR4][R2.64] ;  /* 0x0000000402057981 */ /* 0x000f68000c1e9900 */
[----:B------:R-:W5:Y:S01]  /*0340*/  LDG.E.CONSTANT R6, desc[UR4][R6.64] ;  /* 0x0000000406067981 */ /* 0x000f62000c1e9900 */
[----:B0-----:R-:W-:-:S03]  /*0350*/  IMAD.WIDE R14, R17, 0x4, R10 ;  /* 0x00000004110e7825 */ /* 0x001fc600078e020a */
[----:B------:R-:W5:Y:S04]  /*0360*/  LDG.E.CONSTANT R10, desc[UR4][R10.64] ;  /* 0x000000040a0a7981 */ /* 0x000f68000c1e9900 */
[----:B------:R-:W5:Y:S04]  /*0370*/  LDG.E.CONSTANT R13, desc[UR4][R14.64] ;  /* 0x000000040e0d7981 */ /* 0x000f68000c1e9900 */
[----:B------:R-:W5:Y:S04]  /*0380*/  LDG.E.CONSTANT R7, desc[UR4][R2.64+0x4] ;  /* 0x0000040402077981 */ /* 0x000f68000c1e9900 */
[----:B------:R-:W5:Y:S01]  /*0390*/  LDG.E.CONSTANT R9, desc[UR4][R2.64+0xc] ;  /* 0x00000c0402097981 */ /* 0x000f62000c1e9900 */
[----:B--2---:R-:W-:Y:S01]  /*03a0*/  FFMA R26, R25, R26, R24 ;  /* 0x0000001a191a7223 */ /* 0x004fe20000000018 */
[----:B------:R-:W-:-:S02]  /*03b0*/  IMAD.WIDE R24, R17, 0x4, R14 ;  /* 0x0000000411187825 */ /* 0x000fc400078e020e */
[----:B------:R-:W2:Y:S04]  /*03c0*/  LDG.E.CONSTANT R14, desc[UR4][R2.64+0x8] ;  /* 0x00000804020e7981 */ /* 0x000ea8000c1e9900 */
[----:B------:R-:W2:Y:S01]  /*03d0*/  LDG.E.CONSTANT R24, desc[UR4][R24.64] ;  /* 0x0000000418187981 */ /* 0x000ea2000c1e9900 */
[----:B---3--:R-:W-:Y:S01]  /*03e0*/  FFMA R12, R23, R12, R26 ;  /* 0x0000000c170c7223 */ /* 0x008fe2000000001a */
[----:B------:R-:W-:-:S03]  /*03f0*/  IADD3 R22, PT, PT, R22, 0x8, RZ ;  /* 0x0000000816167810 */ /* 0x000fc60007ffe0ff */
[----:B----4-:R-:W-:Y:S01]  /*0400*/  FFMA R29, R29, R4, R12 ;  /* 0x000000041d1d7223 */ /* 0x010fe2000000000c */
[----:B------:R-:W-:-:S03]  /*0410*/  ISETP.NE.AND P1, PT, R22, RZ, PT ;  /* 0x000000ff1600720c */ /* 0x000fc60003f25270 */
[----:B-----5:R-:W-:Y:S01]  /*0420*/  FFMA R8, R28, R8, R29 ;  /* 0x000000081c087223 */ /* 0x020fe2000000001d */
[----:B------:R-:W-:-:S03]  /*0430*/  IADD3 R4, P2, PT, R2, 0x20, RZ ;  /* 0x0000002002047810 */ /* 0x000fc60007f5e0ff */
[----:B------:R-:W-:Y:S01]  /*0440*/  FFMA R6, R5, R6, R8 ;  /* 0x0000000605067223 */ /* 0x000fe20000000008 */
[----:B------:R-:W-:Y:S02]  /*0450*/  IADD3.X R5, PT, PT, RZ, R3, RZ, P2, !PT ;  /* 0x00000003ff057210 */ /* 0x000fe400017fe4ff */
[----:B------:R-:W-:Y:S01]  /*0460*/  LEA R18, R17, R18, 0x3 ;  /* 0x0000001211127211 */ /* 0x000fe200078e18ff */
[----:B------:R-:W-:-:S04]  /*0470*/  FFMA R7, R7, R10, R6 ;  /* 0x0000000a07077223 */ /* 0x000fc80000000006 */
[----:B--2---:R-:W-:-:S04]  /*0480*/  FFMA R14, R14, R13, R7 ;  /* 0x0000000d0e0e7223 */ /* 0x004fc80000000007 */
[----:B------:R-:W-:Y:S01]  /*0490*/  FFMA R24, R9, R24, R14 ;  /* 0x0000001809187223 */ /* 0x000fe2000000000e */
[----:B------:R-:W-:Y:S06]  /*04a0*/  @P1 BRA `(.L_x_73) ;  /* 0xfffffffc005c1947 */ /* 0x000fec000383ffff */
.L_x_72:
[----:B------:R-:W-:Y:S05]  /*04b0*/  @!P0 BRA `(.L_x_71) ;  /* 0x0000000000fc8947 */ /* 0x000fea0003800000 */
[----:B------:R-:W-:Y:S02]  /*04c0*/  ISETP.GE.U32.AND P1, PT, R27, 0x4, PT ;  /* 0x000000041b00780c */ /* 0x000fe40003f26070 */
[----:B------:R-:W-:-:S04]  /*04d0*/  LOP3.LUT R14, R19, 0x3, RZ, 0xc0, !PT ;  /* 0x00000003130e7812 */ /* 0x000fc800078ec0ff */
[----:B------:R-:W-:-:S07]  /*04e0*/  ISETP.NE.AND P0, PT, R14, RZ, PT ;  /* 0x000000ff0e00720c */ /* 0x000fce0003f05270 */
[----:B------:R-:W-:Y:S06]  /*04f0*/  @!P1 BRA `(.L_x_74) ;  /* 0x00000000006c9947 */ /* 0x000fec0003800000 */
[----:B------:R-:W0:Y:S01]  /*0500*/  LDC.64 R4, c[0x0][0x388] ;  /* 0x0000e200ff047b82 */ /* 0x000e220000000a00 */
[----:B------:R-:W1:Y:S01]  /*0510*/  LDCU.64 UR6, c[0x0][0x380] ;  /* 0x00007000ff0677ac */ /* 0x000e620008000a00 */
[----:B------:R-:W-:Y:S01]  /*0520*/  IMAD R7, R21, R17, R0 ;  /* 0x0000001115077224 */ /* 0x000fe200078e0200 */
[CC--:B------:R-:W-:Y:S02]  /*0530*/  IADD3 R3, PT, PT, R20.reuse, R21.reuse, RZ ;  /* 0x0000001514037210 */ /* 0x0c0fe40007ffe0ff */
[----:B------:R-:W-:-:S03]  /*0540*/  IADD3 R8, P1, PT, R20, R21, RZ ;  /* 0x0000001514087210 */ /* 0x000fc60007f3e0ff */
[----:B------:R-:W2:Y:S01]  /*0550*/  LDC.64 R12, c[0x0][0x380] ;  /* 0x0000e000ff0c7b82 */ /* 0x000ea20000000a00 */
[----:B0-----:R-:W-:-:S04]  /*0560*/  IMAD.WIDE R4, R7, 0x4, R4 ;  /* 0x0000000407047825 */ /* 0x001fc800078e0204 */
[----:B------:R-:W-:Y:S02]  /*0570*/  IMAD.WIDE R6, R17, 0x4, R4 ;  /* 0x0000000411067825 */ /* 0x000fe400078e0204 */
[----:B------:R-:W3:Y:S02]  /*0580*/  LDG.E.CONSTANT R4, desc[UR4][R4.64] ;  /* 0x0000000404047981 */ /* 0x000ee4000c1e9900 */
[----:B--2---:R-:W-:Y:S01]  /*0590*/  IMAD.WIDE.U32 R12, R3, 0x4, R12 ;  /* 0x00000004030c7825 */ /* 0x004fe200078e000c */
[----:B------:R-:W-:Y:S02]  /*05a0*/  IADD3.X R3, PT, PT, RZ, RZ, RZ, P1, !PT ;  /* 0x000000ffff037210 */ /* 0x000fe40000ffe4ff */
[----:B-1----:R-:W-:-:S03]  /*05b0*/  LEA R2, P1, R8, UR6, 0x2 ;  /* 0x0000000608027c11 */ /* 0x002fc6000f8210ff */
[----:B------:R-:W3:Y:S01]  /*05c0*/  LDG.E.CONSTANT R13, desc[UR4][R12.64] ;  /* 0x000000040c0d7981 */ /* 0x000ee2000c1e9900 */
[----:B------:R-:W-:Y:S01]  /*05d0*/  LEA.HI.X R3, R8, UR7, R3, 0x2, P1 ;  /* 0x0000000708037c11 */ /* 0x000fe200088f1403 */
[C---:B------:R-:W-:Y:S02]  /*05e0*/  IMAD.WIDE R8, R17.reuse, 0x4, R6 ;  /* 0x0000000411087825 */ /* 0x040fe400078e0206 */
[----:B------:R-:W2:Y:S04]  /*05f0*/  LDG.E.CONSTANT R6, desc[UR4][R6.64] ;  /* 0x0000000406067981 */ /* 0x000ea8000c1e9900 */
[----:B------:R-:W2:Y:S01]  /*0600*/  LDG.E.CONSTANT R15, desc[UR4][R2.64+0x4] ;  /* 0x00000404020f7981 */ /* 0x000ea2000c1e9900 */
[----:B------:R-:W-:-:S03]  /*0610*/  IMAD.WIDE R10, R17, 0x4, R8 ;  /* 0x00000004110a7825 */ /* 0x000fc600078e0208 */
[----:B------:R-:W4:Y:S04]  /*0620*/  LDG.E.CONSTANT R22, desc[UR4][R8.64] ;  /* 0x0000000408167981 */ /* 0x000f28000c1e9900 */
[----:B------:R-:W4:Y:S04]  /*0630*/  LDG.E.CONSTANT R18, desc[UR4][R2.64+0x8] ;  /* 0x0000080402127981 */ /* 0x000f28000c1e9900 */
[----:B------:R-:W5:Y:S04]  /*0640*/  LDG.E.CONSTANT R26, desc[UR4][R2.64+0xc] ;  /* 0x00000c04021a7981 */ /* 0x000f68000c1e9900 */
[----:B------:R-:W5:Y:S01]  /*0650*/  LDG.E.CONSTANT R10, desc[UR4][R10.64] ;  /* 0x000000040a0a7981 */ /* 0x000f62000c1e9900 */
[----:B------:R-:W-:Y:S01]  /*0660*/  IADD3 R21, PT, PT, R21, 0x4, RZ ;  /* 0x0000000415157810 */ /* 0x000fe20007ffe0ff */
[----:B---3--:R-:W-:-:S04]  /*0670*/  FFMA R24, R13, R4, R24 ;  /* 0x000000040d187223 */ /* 0x008fc80000000018 */
[----:B--2---:R-:W-:-:S04]  /*0680*/  FFMA R15, R15, R6, R24 ;  /* 0x000000060f0f7223 */ /* 0x004fc80000000018 */
[----:B----4-:R-:W-:-:S04]  /*0690*/  FFMA R15, R18, R22, R15 ;  /* 0x00000016120f7223 */ /* 0x010fc8000000000f */
[----:B-----5:R-:W-:-:S07]  /*06a0*/  FFMA R24, R26, R10, R15 ;  /* 0x0000000a1a187223 */ /* 0x020fce000000000f */
.L_x_74:
[----:B------:R-:W-:Y:S05]  /*06b0*/  @!P0 BRA `(.L_x_71) ;  /* 0x00000000007c8947 */ /* 0x000fea0003800000 */
[----:B------:R-:W-:Y:S01]  /*06c0*/  ISETP.NE.AND P1, PT, R14, 0x1, PT ;  /* 0x000000010e00780c */ /* 0x000fe20003f25270 */
[----:B------:R-:W0:Y:S01]  /*06d0*/  LDC.64 R10, c[0x0][0x380] ;  /* 0x0000e000ff0a7b82 */ /* 0x000e220000000a00 */
[----:B------:R-:W-:-:S04]  /*06e0*/  LOP3.LUT R19, R19, 0x1, RZ, 0xc0, !PT ;  /* 0x0000000113137812 */ /* 0x000fc800078ec0ff */
[----:B------:R-:W-:-:S03]  /*06f0*/  ISETP.NE.U32.AND P0, PT, R19, 0x1, PT ;  /* 0x000000011300780c */ /* 0x000fc60003f05070 */
[----:B------:R-:W1:Y:S04]  /*0700*/  LDC.64 R8, c[0x0][0x388] ;  /* 0x0000e200ff087b82 */ /* 0x000e680000000a00 */
[CC--:B------:R-:W-:Y:S02]  /*0710*/  @P1 IADD3 R13, PT, PT, R20.reuse, R21.reuse, RZ ;  /* 0x00000015140d1210 */ /* 0x0c0fe40007ffe0ff */
[----:B------:R-:W-:Y:S02]  /*0720*/  @P1 IADD3 R12, P2, PT, R20, R21, RZ ;  /* 0x00000015140c1210 */ /* 0x000fe40007f5e0ff */
[----:B------:R-:W2:Y:S02]  /*0730*/  @P1 LDC.64 R2, c[0x0][0x380] ;  /* 0x0000e000ff021b82 */ /* 0x000ea40000000a00 */
[----:B------:R-:W-:-:S06]  /*0740*/  @P1 IADD3.X R14, PT, PT, RZ, RZ, RZ, P2, !PT ;  /* 0x000000ffff0e1210 */ /* 0x000fcc00017fe4ff */
[----:B------:R-:W3:Y:S01]  /*0750*/  LDC.64 R4, c[0x0][0x380] ;  /* 0x0000e000ff047b82 */ /* 0x000ee20000000a00 */
[----:B0-----:R-:W-:-:S04]  /*0760*/  @P1 IMAD.WIDE.U32 R10, R13, 0x4, R10 ;  /* 0x000000040d0a1825 */ /* 0x001fc800078e000a */
[C---:B------:R-:W-:Y:S01]  /*0770*/  @P1 IMAD R13, R21.reuse, R17, R0 ;  /* 0x00000011150d1224 */ /* 0x040fe200078e0200 */
[----:B------:R-:W-:Y:S01]  /*0780*/  @P1 IADD3 R21, PT, PT, R21, 0x2, RZ ;  /* 0x0000000215151810 */ /* 0x000fe20007ffe0ff */
[----:B------:R-:W4:Y:S01]  /*0790*/  @P1 LDG.E.CONSTANT R11, desc[UR4][R10.64] ;  /* 0x000000040a0b1981 */ /* 0x000f22000c1e9900 */
[----:B------:R-:W0:Y:S01]  /*07a0*/  LDC.64 R6, c[0x0][0x388] ;  /* 0x0000e200ff067b82 */ /* 0x000e220000000a00 */
[----:B-1----:R-:W-:Y:S01]  /*07b0*/  @P1 IMAD.WIDE R8, R13, 0x4, R8 ;  /* 0x000000040d081825 */ /* 0x002fe200078e0208 */
[----:B------:R-:W-:Y:S02]  /*07c0*/  @!P0 IADD3 R15, PT, PT, R20, R21, RZ ;  /* 0x00000015140f8210 */ /* 0x000fe40007ffe0ff */
[----:B--2---:R-:W-:Y:S01]  /*07d0*/  @P1 LEA R2, P2, R12, R2, 0x2 ;  /* 0x000000020c021211 */ /* 0x004fe200078410ff */
[----:B------:R-:W-:-:S03]  /*07e0*/  @!P0 IMAD R21, R21, R17, R0 ;  /* 0x0000001115158224 */ /* 0x000fc600078e0200 */
[----:B------:R-:W-:Y:S01]  /*07f0*/  @P1 LEA.HI.X R3, R12, R3, R14, 0x2, P2 ;  /* 0x000000030c031211 */ /* 0x000fe200010f140e */
[----:B------:R-:W-:Y:S01]  /*0800*/  @P1 IMAD.WIDE R12, R17, 0x4, R8 ;  /* 0x00000004110c1825 */ /* 0x000fe200078e0208 */
[----:B------:R-:W4:Y:S03]  /*0810*/  @P1 LDG.E.CONSTANT R14, desc[UR4][R8.64] ;  /* 0x00000004080e1981 */ /* 0x000f26000c1e9900 */
[----:B---3--:R-:W-:Y:S01]  /*0820*/  @!P0 IMAD.WIDE.U32 R4, R15, 0x4, R4 ;  /* 0x000000040f048825 */ /* 0x008fe200078e0004 */
[----:B------:R-:W2:Y:S04]  /*0830*/  @P1 LDG.E.CONSTANT R2, desc[UR4][R2.64+0x4] ;  /* 0x0000040402021981 */ /* 0x000ea8000c1e9900 */
[----:B------:R-:W2:Y:S01]  /*0840*/  @P1 LDG.E.CONSTANT R12, desc[UR4][R12.64] ;  /* 0x000000040c0c1981 */ /* 0x000ea2000c1e9900 */
[----:B0-----:R-:W-:-:S03]  /*0850*/  @!P0 IMAD.WIDE R6, R21, 0x4, R6 ;  /* 0x0000000415068825 */ /* 0x001fc600078e0206 */
[----:B------:R-:W3:Y:S04]  /*0860*/  @!P0 LDG.E.CONSTANT R5, desc[UR4][R4.64] ;  /* 0x0000000404058981 */ /* 0x000ee8000c1e9900 */
[----:B------:R-:W3:Y:S01]  /*0870*/  @!P0 LDG.E.CONSTANT R6, desc[UR4][R6.64] ;  /* 0x0000000406068981 */ /* 0x000ee2000c1e9900 */
[----:B----4-:R-:W-:-:S04]  /*0880*/  @P1 FFMA R11, R11, R14, R24 ;  /* 0x0000000e0b0b1223 */ /* 0x010fc80000000018 */
[----:B--2---:R-:W-:-:S04]  /*0890*/  @P1 FFMA R24, R2, R12, R11 ;  /* 0x0000000c02181223 */ /* 0x004fc8000000000b */
[----:B---3--:R-:W-:-:S07]  /*08a0*/  @!P0 FFMA R24, R5, R6, R24 ;  /* 0x0000000605188223 */ /* 0x008fce0000000018 */
.L_x_71:
[----:B------:R-:W0:Y:S01]  /*08b0*/  LDC.64 R2, c[0x0][0x390] ;  /* 0x0000e400ff027b82 */ /* 0x000e220000000a00 */
[----:B------:R-:W-:-:S04]  /*08c0*/  IMAD R17, R16, R17, R0 ;  /* 0x0000001110117224 */ /* 0x000fc800078e0200 */
[----:B0-----:R-:W-:-:S05]  /*08d0*/  IMAD.WIDE R2, R17, 0x4, R2 ;  /* 0x0000000411027825 */ /* 0x001fca00078e0202 */
[----:B------:R-:W-:Y:S01]  /*08e0*/  STG.E desc[UR4][R2.64], R24 ;  /* 0x0000001802007986 */ /* 0x000fe2000c101904 */
[----:B------:R-:W-:Y:S05]  /*08f0*/  EXIT ;  /* 0x000000000000794d */ /* 0x000fea0003800000 */
.L_x_75:
        /* <DEDUP_REMOVED lines=16> */
.L_x_79:


//--------------------- .nv.shared._Z38matrix_multiplication_kernel_sliced_v1PKfS0_Pfiii --------------------------
	.section	.nv.shared._Z38matrix_multiplication_kernel_sliced_v1PKfS0_Pfiii,"aw",@nobits
	.sectionflags	@""
	.align	4
.nv.shared._Z38matrix_multiplication_kernel_sliced_v1PKfS0_Pfiii:
	.zero		9216


//--------------------- .nv.shared.reserved.0     --------------------------
	.section	.nv.shared.reserved.0,"aw",@nobits
	.weak		__nv_reservedSMEM_offset_0_alias
	.size		__nv_reservedSMEM_offset_0_alias, 0, 64
	.other		__nv_reservedSMEM_offset_0_alias,@"STO_CUDA_RESERVED_SHARED STV_DEFAULT"
__nv_reservedSMEM_offset_0_alias:
	.zero		0
	.zero		64


//--------------------- .nv.shared._Z40matrix_multiplication_kernel_sliced_vec4PKfS0_Pfiii --------------------------
	.section	.nv.shared._Z40matrix_multiplication_kernel_sliced_vec4PKfS0_Pfiii,"aw",@nobits
	.sectionflags	@""
	.align	4
.nv.shared._Z40matrix_multiplication_kernel_sliced_vec4PKfS0_Pfiii:
	.zero		3072


//--------------------- .nv.shared._Z35matrix_multiplication_kernel_slicedPKfS0_Pfiii --------------------------
	.section	.nv.shared._Z35matrix_multiplication_kernel_slicedPKfS0_Pfiii,"aw",@nobits
	.sectionflags	@""
	.align	4
.nv.shared._Z35matrix_multiplication_kernel_slicedPKfS0_Pfiii:
	.zero		3072


//--------------------- .nv.constant0._Z38matrix_multiplication_kernel_sliced_v1PKfS0_Pfiii --------------------------
	.section	.nv.constant0._Z38matrix_multiplication_kernel_sliced_v1PKfS0_Pfiii,"a",@progbits
	.sectionflags	@""
	.align	4
.nv.constant0._Z38matrix_multiplication_kernel_sliced_v1PKfS0_Pfiii:
	.zero		932


//--------------------- .nv.constant0._Z40matrix_multiplication_kernel_sliced_vec4PKfS0_Pfiii --------------------------
	.section	.nv.constant0._Z40matrix_multiplication_kernel_sliced_vec4PKfS0_Pfiii,"a",@progbits
	.sectionflags	@""
	.align	4
.nv.constant0._Z40matrix_multiplication_kernel_sliced_vec4PKfS0_Pfiii:
	.zero		932


//--------------------- .nv.constant0._Z35matrix_multiplication_kernel_slicedPKfS0_Pfiii --------------------------
	.section	.nv.constant0._Z35matrix_multiplication_kernel_slicedPKfS0_Pfiii,"a",@progbits
	.sectionflags	@""
	.align	4
.nv.constant0._Z35matrix_multiplication_kernel_slicedPKfS0_Pfiii:
	.zero		932


//--------------------- .nv.constant0._Z28matrix_multiplication_kernelPKfS0_Pfiii --------------------------
	.section	.nv.constant0._Z28matrix_multiplication_kernelPKfS0_Pfiii,"a",@progbits
	.sectionflags	@""
	.align	4
.nv.constant0._Z28matrix_multiplication_kernelPKfS0_Pfiii:
	.zero		932


//--------------------- SYMBOLS --------------------------

	.type		.nv.reservedSmem.offset0,@object
	.size		.nv.reservedSmem.offset0,0x4
	.type		.nv.reservedSmem.cap,@object
	.size		.nv.reservedSmem.cap,0x4
